// auto-generated by cutlass_sweep.gemm — config: {"arch": "sm_90", "cluster_m": 2, "cluster_n": 1, "dtype": "int8", "stages": 4, "tile_k": 32, "tile_m": 64, "tile_n": 128}
#include "cutlass/cutlass.h"
#include "cutlass/gemm/collective/collective_builder.hpp"
#include "cutlass/gemm/device/gemm_universal_adapter.h"
#include "cutlass/gemm/kernel/gemm_universal.hpp"
#include "cutlass/epilogue/collective/collective_builder.hpp"

using ElemA = int8_t;
using ElemB = int8_t;
using ElemCD = int8_t;
using Acc  = int32_t;
using TileShape    = cute::Shape<cute::_64, cute::_128, cute::_32>;
using ClusterShape = cute::Shape<cute::_2, cute::_1, cute::_1>;

using CollectiveEpilogue = typename cutlass::epilogue::collective::CollectiveBuilder<
    cutlass::arch::Sm90, cutlass::arch::OpClassTensorOp,
    TileShape, ClusterShape,
    cutlass::epilogue::collective::EpilogueTileAuto,
    Acc, Acc,
    ElemCD, cutlass::layout::RowMajor, 128 / cutlass::sizeof_bits<ElemCD>::value,
    ElemCD, cutlass::layout::RowMajor, 128 / cutlass::sizeof_bits<ElemCD>::value,
    cutlass::epilogue::collective::EpilogueScheduleAuto
  >::CollectiveOp;

using CollectiveMainloop = typename cutlass::gemm::collective::CollectiveBuilder<
    cutlass::arch::Sm90, cutlass::arch::OpClassTensorOp,
    ElemA, cutlass::layout::RowMajor, 128 / cutlass::sizeof_bits<ElemA>::value,
    ElemB, cutlass::layout::ColumnMajor, 128 / cutlass::sizeof_bits<ElemB>::value,
    Acc,
    TileShape, ClusterShape,
    cutlass::gemm::collective::StageCount<4>,
    cutlass::gemm::collective::KernelScheduleAuto
  >::CollectiveOp;

using GemmKernel = cutlass::gemm::kernel::GemmUniversal<
    cute::Shape<int,int,int,int>,
    CollectiveMainloop,
    CollectiveEpilogue
>;
using Gemm = cutlass::gemm::device::GemmUniversalAdapter<GemmKernel>;

// Force the device kernel symbol into the cubin without needing a host main.
auto* _anchor = &cutlass::device_kernel<GemmKernel>;


// ===== COMPILED SASS (sm_90a) =====

	.target	sm_90a

	.elftype	@"ET_EXEC"


//--------------------- .note.nv.tkinfo           --------------------------
	.section	.note.nv.tkinfo,"",@"SHT_NOTE"
	.sectionflags	@"SHF_NOTE_NV_TKINFO"
	.tkinfo
        /*0018*/ 	.word	0x00000002
        /*0030*/ 	.string	""
        /*0030*/ 	.string	"ptxas"
        /*0030*/ 	.string	"Cuda compilation tools, release 13.0, V13.0.88"
        /*0030*/ 	.string	"Build cuda_13.0.r13.0/compiler.36424714_0"
        /*0030*/ 	.string	"-arch sm_90a -m 64 "



//--------------------- .note.nv.cuinfo           --------------------------
	.section	.note.nv.cuinfo,"",@"SHT_NOTE"
	.sectionflags	@"SHF_NOTE_NV_CUINFO"
        /*0018*/ 	.short	0x0002
        /*001a*/ 	.short	0x005a
        /*001c*/ 	.short	0x0082
	.zero		2


//--------------------- .nv.info                  --------------------------
	.section	.nv.info,"",@"SHT_CUDA_INFO"
	.align	4


	//----- nvinfo : EIATTR_REGCOUNT
	.align		4
        /*0000*/ 	.byte	0x04, 0x2f
        /*0002*/ 	.short	(.L_15 - .L_14)
	.align		4
.L_14:
        /*0004*/ 	.word	index@(_ZN7cutlass13device_kernelINS_4gemm6kernel13GemmUniversalIN4cute5tupleIJiiiiEEENS1_10collective13CollectiveMmaINS1_34MainloopSm90TmaGmmaWarpSpecializedILi4ENS5_IJNS4_1CILi2EEENSA_ILi1EEESC_EEENS1_32KernelTmaWarpSpecializedPingpongEEENS5_IJNSA_ILi64EEENSA_ILi128EEENSA_ILi32EEEEEEaNS5_IJlSC_lEEEaSK_NS4_8TiledMMAINS4_8MMA_AtomIJNS4_4SM904GMMA27MMA_64x128x32_S32S8S8_SS_TNEEEENS4_6LayoutINS5_IJSC_SC_SC_EEENS5_IJNSA_ILi0EEEST_ST_EEEEENS5_IJNS4_10UnderscoreESW_SW_EEEEENS4_13SM90_TMA_LOADENS4_14ComposedLayoutINS4_7SwizzleILi1ELi4ELi3EEENS4_18smem_ptr_flag_bitsILi8EEENSR_INS5_IJNSA_ILi8EEESI_EEENS5_IJSI_SC_EEEEEEEvNS4_8identityENS4_23SM90_TMA_LOAD_MULTICASTES19_vS1A_EENS_8epilogue10collective6detail29Sm90TmaWarpSpecializedAdapterINS1E_15DefaultEpilogueIaSK_SK_NS1D_6thread17LinearCombinationIaLi1EiiLNS1I_9ScaleType4KindE0ELNS_15FloatRoundStyleE2EaEENS1_15EpilogueDefaultEEEEEvvEEEEvNT_6ParamsE)
        /*0008*/ 	.word	0x000000a8


	//----- nvinfo : EIATTR_FRAME_SIZE
	.align		4
.L_15:
        /*000c*/ 	.byte	0x04, 0x11
        /*000e*/ 	.short	(.L_17 - .L_16)
	.align		4
.L_16:
        /*0010*/ 	.word	index@(_ZN7cutlass13device_kernelINS_4gemm6kernel13GemmUniversalIN4cute5tupleIJiiiiEEENS1_10collective13CollectiveMmaINS1_34MainloopSm90TmaGmmaWarpSpecializedILi4ENS5_IJNS4_1CILi2EEENSA_ILi1EEESC_EEENS1_32KernelTmaWarpSpecializedPingpongEEENS5_IJNSA_ILi64EEENSA_ILi128EEENSA_ILi32EEEEEEaNS5_IJlSC_lEEEaSK_NS4_8TiledMMAINS4_8MMA_AtomIJNS4_4SM904GMMA27MMA_64x128x32_S32S8S8_SS_TNEEEENS4_6LayoutINS5_IJSC_SC_SC_EEENS5_IJNSA_ILi0EEEST_ST_EEEEENS5_IJNS4_10UnderscoreESW_SW_EEEEENS4_13SM90_TMA_LOADENS4_14ComposedLayoutINS4_7SwizzleILi1ELi4ELi3EEENS4_18smem_ptr_flag_bitsILi8EEENSR_INS5_IJNSA_ILi8EEESI_EEENS5_IJSI_SC_EEEEEEEvNS4_8identityENS4_23SM90_TMA_LOAD_MULTICASTES19_vS1A_EENS_8epilogue10collective6detail29Sm90TmaWarpSpecializedAdapterINS1E_15DefaultEpilogueIaSK_SK_NS1D_6thread17LinearCombinationIaLi1EiiLNS1I_9ScaleType4KindE0ELNS_15FloatRoundStyleE2EaEENS1_15EpilogueDefaultEEEEEvvEEEEvNT_6ParamsE)
        /*0014*/ 	.word	0x00000000


	//----- nvinfo : EIATTR_MIN_STACK_SIZE
	.align		4
.L_17:
        /*0018*/ 	.byte	0x04, 0x12
        /*001a*/ 	.short	(.L_19 - .L_18)
	.align		4
.L_18:
        /*001c*/ 	.word	index@(_ZN7cutlass13device_kernelINS_4gemm6kernel13GemmUniversalIN4cute5tupleIJiiiiEEENS1_10collective13CollectiveMmaINS1_34MainloopSm90TmaGmmaWarpSpecializedILi4ENS5_IJNS4_1CILi2EEENSA_ILi1EEESC_EEENS1_32KernelTmaWarpSpecializedPingpongEEENS5_IJNSA_ILi64EEENSA_ILi128EEENSA_ILi32EEEEEEaNS5_IJlSC_lEEEaSK_NS4_8TiledMMAINS4_8MMA_AtomIJNS4_4SM904GMMA27MMA_64x128x32_S32S8S8_SS_TNEEEENS4_6LayoutINS5_IJSC_SC_SC_EEENS5_IJNSA_ILi0EEEST_ST_EEEEENS5_IJNS4_10UnderscoreESW_SW_EEEEENS4_13SM90_TMA_LOADENS4_14ComposedLayoutINS4_7SwizzleILi1ELi4ELi3EEENS4_18smem_ptr_flag_bitsILi8EEENSR_INS5_IJNSA_ILi8EEESI_EEENS5_IJSI_SC_EEEEEEEvNS4_8identityENS4_23SM90_TMA_LOAD_MULTICASTES19_vS1A_EENS_8epilogue10collective6detail29Sm90TmaWarpSpecializedAdapterINS1E_15DefaultEpilogueIaSK_SK_NS1D_6thread17LinearCombinationIaLi1EiiLNS1I_9ScaleType4KindE0ELNS_15FloatRoundStyleE2EaEENS1_15EpilogueDefaultEEEEEvvEEEEvNT_6ParamsE)
        /*0020*/ 	.word	0x00000000
.L_19:


//--------------------- .nv.compat                --------------------------
	.section	.nv.compat,"",@"SHT_CUDA_COMPAT_INFO"
	.align	4
        /*0000*/ 	.byte	0x02, 0x09, 0x01, 0x00, 0x02, 0x02, 0x04, 0x00, 0x02, 0x05, 0x05, 0x00, 0x03, 0x07, 0x01, 0x01
        /*0010*/ 	.byte	0x02, 0x03, 0x01, 0x00, 0x02, 0x06, 0x01, 0x00, 0x04, 0x0b, 0x08, 0x00, 0x00, 0x00, 0x00, 0x00
        /*0020*/ 	.byte	0x00, 0x00, 0x00, 0x00


//--------------------- .nv.info._ZN7cutlass13device_kernelINS_4gemm6kernel13GemmUniversalIN4cute5tupleIJiiiiEEENS1_10collective13CollectiveMmaINS1_34MainloopSm90TmaGmmaWarpSpecializedILi4ENS5_IJNS4_1CILi2EEENSA_ILi1EEESC_EEENS1_32KernelTmaWarpSpecializedPingpongEEENS5_IJNSA_ILi64EEENSA_ILi128EEENSA_ILi32EEEEEEaNS5_IJlSC_lEEEaSK_NS4_8TiledMMAINS4_8MMA_AtomIJNS4_4SM904GMMA27MMA_64x128x32_S32S8S8_SS_TNEEEENS4_6LayoutINS5_IJSC_SC_SC_EEENS5_IJNSA_ILi0EEEST_ST_EEEEENS5_IJNS4_10UnderscoreESW_SW_EEEEENS4_13SM90_TMA_LOADENS4_14ComposedLayoutINS4_7SwizzleILi1ELi4ELi3EEENS4_18smem_ptr_flag_bitsILi8EEENSR_INS5_IJNSA_ILi8EEESI_EEENS5_IJSI_SC_EEEEEEEvNS4_8identityENS4_23SM90_TMA_LOAD_MULTICASTES19_vS1A_EENS_8epilogue10collective6detail29Sm90TmaWarpSpecializedAdapterINS1E_15DefaultEpilogueIaSK_SK_NS1D_6thread17LinearCombinationIaLi1EiiLNS1I_9ScaleType4KindE0ELNS_15FloatRoundStyleE2EaEENS1_15EpilogueDefaultEEEEEvvEEEEvNT_6ParamsE --------------------------
	.section	.nv.info._ZN7cutlass13device_kernelINS_4gemm6kernel13GemmUniversalIN4cute5tupleIJiiiiEEENS1_10collective13CollectiveMmaINS1_34MainloopSm90TmaGmmaWarpSpecializedILi4ENS5_IJNS4_1CILi2EEENSA_ILi1EEESC_EEENS1_32KernelTmaWarpSpecializedPingpongEEENS5_IJNSA_ILi64EEENSA_ILi128EEENSA_ILi32EEEEEEaNS5_IJlSC_lEEEaSK_NS4_8TiledMMAINS4_8MMA_AtomIJNS4_4SM904GMMA27MMA_64x128x32_S32S8S8_SS_TNEEEENS4_6LayoutINS5_IJSC_SC_SC_EEENS5_IJNSA_ILi0EEEST_ST_EEEEENS5_IJNS4_10UnderscoreESW_SW_EEEEENS4_13SM90_TMA_LOADENS4_14ComposedLayoutINS4_7SwizzleILi1ELi4ELi3EEENS4_18smem_ptr_flag_bitsILi8EEENSR_INS5_IJNSA_ILi8EEESI_EEENS5_IJSI_SC_EEEEEEEvNS4_8identityENS4_23SM90_TMA_LOAD_MULTICASTES19_vS1A_EENS_8epilogue10collective6detail29Sm90TmaWarpSpecializedAdapterINS1E_15DefaultEpilogueIaSK_SK_NS1D_6thread17LinearCombinationIaLi1EiiLNS1I_9ScaleType4KindE0ELNS_15FloatRoundStyleE2EaEENS1_15EpilogueDefaultEEEEEvvEEEEvNT_6ParamsE,"",@"SHT_CUDA_INFO"
	.sectionflags	@""
	.align	4


	//----- nvinfo : EIATTR_CUDA_API_VERSION
	.align		4
        /*0000*/ 	.byte	0x04, 0x37
        /*0002*/ 	.short	(.L_21 - .L_20)
.L_20:
        /*0004*/ 	.word	0x00000082


	//----- nvinfo : EIATTR_KPARAM_INFO
	.align		4
.L_21:
        /*0008*/ 	.byte	0x04, 0x17
        /*000a*/ 	.short	(.L_23 - .L_22)
.L_22:
        /*000c*/ 	.word	0x00000000
        /*0010*/ 	.short	0x0000
        /*0012*/ 	.short	0x0070
        /*0014*/ 	.byte	0x00, 0xf0, 0x01, 0x10


	//----- nvinfo : EIATTR_SPARSE_MMA_MASK
	.align		4
.L_23:
        /*0018*/ 	.byte	0x03, 0x50
        /*001a*/ 	.short	0x0000


	//----- nvinfo : EIATTR_MAXREG_COUNT
	.align		4
        /*001c*/ 	.byte	0x03, 0x1b
        /*001e*/ 	.short	0x00a8


	//----- nvinfo : EIATTR_NUM_BARRIERS
	.align		4
        /*0020*/ 	.byte	0x02, 0x4c
        /*0022*/ 	.byte	0x01
	.zero		1


	//----- nvinfo : EIATTR_EXTERNS
	.align		4
        /*0024*/ 	.byte	0x04, 0x0f
        /*0026*/ 	.short	(.L_25 - .L_24)


	//   ....[0]....
	.align		4
.L_24:
        /*0028*/ 	.word	index@(__assertfail)


	//----- nvinfo : EIATTR_MERCURY_ISA_VERSION
	.align		4
.L_25:
        /*002c*/ 	.byte	0x03, 0x5f
        /*002e*/ 	.short	0x0101


	//----- nvinfo : EIATTR_INT_WARP_WIDE_INSTR_OFFSETS
	.align		4
        /*0030*/ 	.byte	0x04, 0x31
        /*0032*/ 	.short	(.L_27 - .L_26)


	//   ....[0]....
.L_26:
        /*0034*/ 	.word	0x000005d0


	//   ....[1]....
        /*0038*/ 	.word	0x00000610


	//   ....[2]....
        /*003c*/ 	.word	0x000006a0


	//   ....[3]....
        /*0040*/ 	.word	0x000006b0


	//   ....[4]....
        /*0044*/ 	.word	0x000006d0


	//   ....[5]....
        /*0048*/ 	.word	0x000006f0


	//   ....[6]....
        /*004c*/ 	.word	0x000007e0


	//   ....[7]....
        /*0050*/ 	.word	0x00000800


	//   ....[8]....
        /*0054*/ 	.word	0x00001ef0


	//----- nvinfo : EIATTR_COOP_GROUP_MASK_REGIDS
	.align		4
.L_27:
        /*0058*/ 	.byte	0x04, 0x29
        /*005a*/ 	.short	(.L_29 - .L_28)


	//   ....[0]....
.L_28:
        /*005c*/ 	.word	0xffffffff


	//   ....[1]....
        /*0060*/ 	.word	0xffffffff


	//   ....[2]....
        /*0064*/ 	.word	0xffffffff


	//   ....[3]....
        /*0068*/ 	.word	0xffffffff


	//   ....[4]....
        /*006c*/ 	.word	0xffffffff


	//   ....[5]....
        /*0070*/ 	.word	0xffffffff


	//   ....[6]....
        /*0074*/ 	.word	0xffffffff


	//----- nvinfo : EIATTR_COOP_GROUP_INSTR_OFFSETS
	.align		4
.L_29:
        /*0078*/ 	.byte	0x04, 0x28
        /*007a*/ 	.short	(.L_31 - .L_30)


	//   ....[0]....
.L_30:
        /*007c*/ 	.word	0x00000060


	//   ....[1]....
        /*0080*/ 	.word	0x00000080


	//   ....[2]....
        /*0084*/ 	.word	0x00000180


	//   ....[3]....
        /*0088*/ 	.word	0x000003b0


	//   ....[4]....
        /*008c*/ 	.word	0x00000400


	//   ....[5]....
        /*0090*/ 	.word	0x000004f0


	//   ....[6]....
        /*0094*/ 	.word	0x00000980


	//----- nvinfo : EIATTR_REG_RECONFIG
	.align		4
.L_31:
        /*0098*/ 	.byte	0x01, 0x54
	.zero		2


	//----- nvinfo : EIATTR_SYSCALL_OFFSETS
	.align		4
        /*009c*/ 	.byte	0x04, 0x46
        /*009e*/ 	.short	(.L_33 - .L_32)


	//   ....[0]....
.L_32:
        /*00a0*/ 	.word	0x000019d0


	//----- nvinfo : EIATTR_MBARRIER_INSTR_OFFSETS
	.align		4
.L_33:
        /*00a4*/ 	.byte	0x04, 0x39
        /*00a6*/ 	.short	(.L_35 - .L_34)


	//   ....[0]....
.L_34:
        /*00a8*/ 	.word	0x00000300
        /*00ac*/ 	.word	0x000000ff
        /*00b0*/ 	.word	0x00000000
        /*00b4*/ 	.short	0x0100
        /*00b6*/ 	.byte	0x07
	.zero		1


	//   ....[1]....
        /*00b8*/ 	.word	0x00000310
        /*00bc*/ 	.word	0x000000ff
        /*00c0*/ 	.word	0x00000020
        /*00c4*/ 	.short	0x0100
        /*00c6*/ 	.byte	0x07
	.zero		1


	//   ....[2]....
        /*00c8*/ 	.word	0x00000320
        /*00cc*/ 	.word	0x000000ff
        /*00d0*/ 	.word	0x00000008
        /*00d4*/ 	.short	0x0100
        /*00d6*/ 	.byte	0x07
	.zero		1


	//   ....[3]....
        /*00d8*/ 	.word	0x00000330
        /*00dc*/ 	.word	0x000000ff
        /*00e0*/ 	.word	0x00000028
        /*00e4*/ 	.short	0x0100
        /*00e6*/ 	.byte	0x07
	.zero		1


	//   ....[4]....
        /*00e8*/ 	.word	0x00000340
        /*00ec*/ 	.word	0x000000ff
        /*00f0*/ 	.word	0x00000010
        /*00f4*/ 	.short	0x0100
        /*00f6*/ 	.byte	0x07
	.zero		1


	//   ....[5]....
        /*00f8*/ 	.word	0x00000350
        /*00fc*/ 	.word	0x000000ff
        /*0100*/ 	.word	0x00000030
        /*0104*/ 	.short	0x0100
        /*0106*/ 	.byte	0x07
	.zero		1


	//   ....[6]....
        /*0108*/ 	.word	0x00000360
        /*010c*/ 	.word	0x000000ff
        /*0110*/ 	.word	0x00000018
        /*0114*/ 	.short	0x0100
        /*0116*/ 	.byte	0x07
	.zero		1


	//   ....[7]....
        /*0118*/ 	.word	0x00000370
        /*011c*/ 	.word	0x000000ff
        /*0120*/ 	.word	0x00000038
        /*0124*/ 	.short	0x0100
        /*0126*/ 	.byte	0x07
	.zero		1


	//   ....[8]....
        /*0128*/ 	.word	0x00000840
        /*012c*/ 	.word	0x000000ff
        /*0130*/ 	.word	0x00000070
        /*0134*/ 	.short	0x0100
        /*0136*/ 	.byte	0x0c
	.zero		1


	//   ....[9]....
        /*0138*/ 	.word	0x00000890
        /*013c*/ 	.word	0x000000ff
        /*0140*/ 	.word	0x00000078
        /*0144*/ 	.short	0x0100
        /*0146*/ 	.byte	0x0c
	.zero		1


	//   ....[10]....
        /*0148*/ 	.word	0x000008c0
        /*014c*/ 	.word	0x000000ff
        /*0150*/ 	.word	0x00000050
        /*0154*/ 	.short	0x0100
        /*0156*/ 	.byte	0x0d
	.zero		1


	//   ....[11]....
        /*0158*/ 	.word	0x00000910
        /*015c*/ 	.word	0x000000ff
        /*0160*/ 	.word	0x00000058
        /*0164*/ 	.short	0x0100
        /*0166*/ 	.byte	0x0d
	.zero		1


	//   ....[12]....
        /*0168*/ 	.word	0x00000920
        /*016c*/ 	.word	0x000000ff
        /*0170*/ 	.word	0x00000060
        /*0174*/ 	.short	0x0100
        /*0176*/ 	.byte	0x0d
	.zero		1


	//   ....[13]....
        /*0178*/ 	.word	0x00000930
        /*017c*/ 	.word	0x000000ff
        /*0180*/ 	.word	0x00000068
        /*0184*/ 	.short	0x0100
        /*0186*/ 	.byte	0x0d
	.zero		1


	//   ....[14]....
        /*0188*/ 	.word	0x00001890
        /*018c*/ 	.word	0x0000005f
        /*0190*/ 	.word	0xfffffff8
        /*0194*/ 	.short	0x010a
        /*0196*/ 	.byte	0x3f
	.zero		1


	//   ....[15]....
        /*0198*/ 	.word	0x00001a70
        /*019c*/ 	.word	0x00000003
        /*01a0*/ 	.word	0x00000000
        /*01a4*/ 	.short	0x010a
        /*01a6*/ 	.byte	0x3f
	.zero		1


	//   ....[16]....
        /*01a8*/ 	.word	0x00001ab0
        /*01ac*/ 	.word	0x00000003
        /*01b0*/ 	.word	0x00000000
        /*01b4*/ 	.short	0x010a
        /*01b6*/ 	.byte	0x3f
	.zero		1


	//   ....[17]....
        /*01b8*/ 	.word	0x00001c40
        /*01bc*/ 	.word	0x000000ff
        /*01c0*/ 	.word	0x00000000
        /*01c4*/ 	.short	0x010a
        /*01c6*/ 	.byte	0x04
	.zero		1


	//   ....[18]....
        /*01c8*/ 	.word	0x00001c80
        /*01cc*/ 	.word	0x000000ff
        /*01d0*/ 	.word	0x00000000
        /*01d4*/ 	.short	0x010a
        /*01d6*/ 	.byte	0x04
	.zero		1


	//   ....[19]....
        /*01d8*/ 	.word	0x00001d80
        /*01dc*/ 	.word	0x00000005
        /*01e0*/ 	.word	0x00000000
        /*01e4*/ 	.short	0x0101
        /*01e6*/ 	.byte	0x3f
	.zero		1


	//   ....[20]....
        /*01e8*/ 	.word	0x00001e80
        /*01ec*/ 	.word	0x00000064
        /*01f0*/ 	.word	0x00000000
        /*01f4*/ 	.short	0x0101
        /*01f6*/ 	.byte	0x34
	.zero		1


	//   ....[21]....
        /*01f8*/ 	.word	0x00001f70
        /*01fc*/ 	.word	0x00000003
        /*0200*/ 	.word	0x00000000
        /*0204*/ 	.short	0x0101
        /*0206*/ 	.byte	0x3f
	.zero		1


	//   ....[22]....
        /*0208*/ 	.word	0x00001ff0
        /*020c*/ 	.word	0x0000005f
        /*0210*/ 	.word	0x00000008
        /*0214*/ 	.short	0x010a
        /*0216*/ 	.byte	0x3f
	.zero		1


	//   ....[23]....
        /*0218*/ 	.word	0x00005460
        /*021c*/ 	.word	0x00000060
        /*0220*/ 	.word	0x00000000
        /*0224*/ 	.short	0x0101
        /*0226*/ 	.byte	0x34
	.zero		1


	//   ....[24]....
        /*0228*/ 	.word	0x00005e30
        /*022c*/ 	.word	0x0000000c
        /*0230*/ 	.word	0x00000020
        /*0234*/ 	.short	0x010a
        /*0236*/ 	.byte	0x3f
	.zero		1


	//   ....[25]....
        /*0238*/ 	.word	0x000061f0
        /*023c*/ 	.word	0x00000003
        /*0240*/ 	.word	0x00000078
        /*0244*/ 	.short	0x0101
        /*0246*/ 	.byte	0x3f
	.zero		1


	//   ....[26]....
        /*0248*/ 	.word	0x00006980
        /*024c*/ 	.word	0x00000007
        /*0250*/ 	.word	0x00000000
        /*0254*/ 	.short	0x010a
        /*0256*/ 	.byte	0x3f
	.zero		1


	//   ....[27]....
        /*0258*/ 	.word	0x00006a00
        /*025c*/ 	.word	0x00000009
        /*0260*/ 	.word	0x00000000
        /*0264*/ 	.short	0x010a
        /*0266*/ 	.byte	0x3f
	.zero		1


	//   ....[28]....
        /*0268*/ 	.word	0x00006a90
        /*026c*/ 	.word	0x00000006
        /*0270*/ 	.word	0x00000000
        /*0274*/ 	.short	0x010a
        /*0276*/ 	.byte	0x3f
	.zero		1


	//   ....[29]....
        /*0278*/ 	.word	0x00006b20
        /*027c*/ 	.word	0x00000003
        /*0280*/ 	.word	0x00000000
        /*0284*/ 	.short	0x010a
        /*0286*/ 	.byte	0x3f
	.zero		1


	//   ....[30]....
        /*0288*/ 	.word	0x00006b80
        /*028c*/ 	.word	0x0000005f
        /*0290*/ 	.word	0xfffffff8
        /*0294*/ 	.short	0x010a
        /*0296*/ 	.byte	0x3f
	.zero		1


	//   ....[31]....
        /*0298*/ 	.word	0x00006bd0
        /*029c*/ 	.word	0x00000003
        /*02a0*/ 	.word	0x00000000
        /*02a4*/ 	.short	0x010a
        /*02a6*/ 	.byte	0x3f
	.zero		1


	//   ....[32]....
        /*02a8*/ 	.word	0x00006c30
        /*02ac*/ 	.word	0x00000005
        /*02b0*/ 	.word	0x00000000
        /*02b4*/ 	.short	0x010a
        /*02b6*/ 	.byte	0x3f
	.zero		1


	//   ....[33]....
        /*02b8*/ 	.word	0x00006c80
        /*02bc*/ 	.word	0x0000005f
        /*02c0*/ 	.word	0x00000008
        /*02c4*/ 	.short	0x010a
        /*02c6*/ 	.byte	0x3f
	.zero		1


	//   ....[34]....
        /*02c8*/ 	.word	0x00006d50
        /*02cc*/ 	.word	0x0000000c
        /*02d0*/ 	.word	0x00000020
        /*02d4*/ 	.short	0x010a
        /*02d6*/ 	.byte	0x3f
	.zero		1


	//   ....[35]....
        /*02d8*/ 	.word	0x00006e20
        /*02dc*/ 	.word	0x00000007
        /*02e0*/ 	.word	0x00000000
        /*02e4*/ 	.short	0x010a
        /*02e6*/ 	.byte	0x3f
	.zero		1


	//   ....[36]....
        /*02e8*/ 	.word	0x00006e70
        /*02ec*/ 	.word	0x00000009
        /*02f0*/ 	.word	0x00000000
        /*02f4*/ 	.short	0x010a
        /*02f6*/ 	.byte	0x3f
	.zero		1


	//   ....[37]....
        /*02f8*/ 	.word	0x00006ec0
        /*02fc*/ 	.word	0x00000006
        /*0300*/ 	.word	0x00000000
        /*0304*/ 	.short	0x010a
        /*0306*/ 	.byte	0x3f
	.zero		1


	//----- nvinfo : EIATTR_NUM_MBARRIERS
	.align		4
.L_35:
        /*0308*/ 	.byte	0x03, 0x38
        /*030a*/ 	.short	0x000e


	//----- nvinfo : EIATTR_EXIT_INSTR_OFFSETS
	.align		4
        /*030c*/ 	.byte	0x04, 0x1c
        /*030e*/ 	.short	(.L_37 - .L_36)


	//   ....[0]....
.L_36:
        /*0310*/ 	.word	0x00001490


	//   ....[1]....
        /*0314*/ 	.word	0x000014f0


	//   ....[2]....
        /*0318*/ 	.word	0x00005b00


	//   ....[3]....
        /*031c*/ 	.word	0x00005b30


	//   ....[4]....
        /*0320*/ 	.word	0x00006b70


	//----- nvinfo : EIATTR_MAX_THREADS
	.align		4
.L_37:
        /*0324*/ 	.byte	0x04, 0x05
        /*0326*/ 	.short	(.L_39 - .L_38)
.L_38:
        /*0328*/ 	.word	0x00000180
        /*032c*/ 	.word	0x00000001
        /*0330*/ 	.word	0x00000001


	//----- nvinfo : EIATTR_CRS_STACK_SIZE
	.align		4
.L_39:
        /*0334*/ 	.byte	0x04, 0x1e
        /*0336*/ 	.short	(.L_41 - .L_40)
.L_40:
        /*0338*/ 	.word	0x00000000


	//----- nvinfo : EIATTR_CBANK_PARAM_SIZE
	.align		4
.L_41:
        /*033c*/ 	.byte	0x03, 0x19
        /*033e*/ 	.short	0x0470


	//----- nvinfo : EIATTR_PARAM_CBANK
	.align		4
        /*0340*/ 	.byte	0x04, 0x0a
        /*0342*/ 	.short	(.L_43 - .L_42)
	.align		4
.L_42:
        /*0344*/ 	.word	index@(.nv.constant0._ZN7cutlass13device_kernelINS_4gemm6kernel13GemmUniversalIN4cute5tupleIJiiiiEEENS1_10collective13CollectiveMmaINS1_34MainloopSm90TmaGmmaWarpSpecializedILi4ENS5_IJNS4_1CILi2EEENSA_ILi1EEESC_EEENS1_32KernelTmaWarpSpecializedPingpongEEENS5_IJNSA_ILi64EEENSA_ILi128EEENSA_ILi32EEEEEEaNS5_IJlSC_lEEEaSK_NS4_8TiledMMAINS4_8MMA_AtomIJNS4_4SM904GMMA27MMA_64x128x32_S32S8S8_SS_TNEEEENS4_6LayoutINS5_IJSC_SC_SC_EEENS5_IJNSA_ILi0EEEST_ST_EEEEENS5_IJNS4_10UnderscoreESW_SW_EEEEENS4_13SM90_TMA_LOADENS4_14ComposedLayoutINS4_7SwizzleILi1ELi4ELi3EEENS4_18smem_ptr_flag_bitsILi8EEENSR_INS5_IJNSA_ILi8EEESI_EEENS5_IJSI_SC_EEEEEEEvNS4_8identityENS4_23SM90_TMA_LOAD_MULTICASTES19_vS1A_EENS_8epilogue10collective6detail29Sm90TmaWarpSpecializedAdapterINS1E_15DefaultEpilogueIaSK_SK_NS1D_6thread17LinearCombinationIaLi1EiiLNS1I_9ScaleType4KindE0ELNS_15FloatRoundStyleE2EaEENS1_15EpilogueDefaultEEEEEvvEEEEvNT_6ParamsE)
        /*0348*/ 	.short	0x0210
        /*034a*/ 	.short	0x0470


	//----- nvinfo : EIATTR_SW_WAR
	.align		4
.L_43:
        /*034c*/ 	.byte	0x04, 0x36
        /*034e*/ 	.short	(.L_45 - .L_44)
.L_44:
        /*0350*/ 	.word	0x00000008
.L_45:


//--------------------- .nv.callgraph             --------------------------
	.section	.nv.callgraph,"",@"SHT_CUDA_CALLGRAPH"
	.align	4
	.sectionentsize	8
	.align		4
        /*0000*/ 	.word	0x00000000
	.align		4
        /*0004*/ 	.word	0xffffffff
	.align		4
        /*0008*/ 	.word	index@(_ZN7cutlass13device_kernelINS_4gemm6kernel13GemmUniversalIN4cute5tupleIJiiiiEEENS1_10collective13CollectiveMmaINS1_34MainloopSm90TmaGmmaWarpSpecializedILi4ENS5_IJNS4_1CILi2EEENSA_ILi1EEESC_EEENS1_32KernelTmaWarpSpecializedPingpongEEENS5_IJNSA_ILi64EEENSA_ILi128EEENSA_ILi32EEEEEEaNS5_IJlSC_lEEEaSK_NS4_8TiledMMAINS4_8MMA_AtomIJNS4_4SM904GMMA27MMA_64x128x32_S32S8S8_SS_TNEEEENS4_6LayoutINS5_IJSC_SC_SC_EEENS5_IJNSA_ILi0EEEST_ST_EEEEENS5_IJNS4_10UnderscoreESW_SW_EEEEENS4_13SM90_TMA_LOADENS4_14ComposedLayoutINS4_7SwizzleILi1ELi4ELi3EEENS4_18smem_ptr_flag_bitsILi8EEENSR_INS5_IJNSA_ILi8EEESI_EEENS5_IJSI_SC_EEEEEEEvNS4_8identityENS4_23SM90_TMA_LOAD_MULTICASTES19_vS1A_EENS_8epilogue10collective6detail29Sm90TmaWarpSpecializedAdapterINS1E_15DefaultEpilogueIaSK_SK_NS1D_6thread17LinearCombinationIaLi1EiiLNS1I_9ScaleType4KindE0ELNS_15FloatRoundStyleE2EaEENS1_15EpilogueDefaultEEEEEvvEEEEvNT_6ParamsE)
	.align		4
        /*000c*/ 	.word	index@(__assertfail)
	.align		4
        /*0010*/ 	.word	0x00000000
	.align		4
        /*0014*/ 	.word	0xfffffffe
	.align		4
        /*0018*/ 	.word	0x00000000
	.align		4
        /*001c*/ 	.word	0xfffffffd
	.align		4
        /*0020*/ 	.word	0x00000000
	.align		4
        /*0024*/ 	.word	0xfffffffc


//--------------------- .nv.constant4             --------------------------
	.section	.nv.constant4,"a",@progbits
	.align	8
	.align		8
.nv.constant4:
        /*0000*/ 	.dword	__assertfail
	.align		8
        /*0008*/ 	.dword	__unnamed_1
	.align		8
        /*0010*/ 	.dword	_ZN39_INTERNAL_69d4073d_4_k_cu_e3e9ffcf_56194cuda3std3__45__cpo5beginE
	.align		8
        /*0018*/ 	.dword	_ZN39_INTERNAL_69d4073d_4_k_cu_e3e9ffcf_56194cuda3std3__45__cpo3endE
	.align		8
        /*0020*/ 	.dword	_ZN39_INTERNAL_69d4073d_4_k_cu_e3e9ffcf_56194cuda3std3__45__cpo6cbeginE
	.align		8
        /*0028*/ 	.dword	_ZN39_INTERNAL_69d4073d_4_k_cu_e3e9ffcf_56194cuda3std3__45__cpo4cendE
	.align		8
        /*0030*/ 	.dword	_ZN39_INTERNAL_69d4073d_4_k_cu_e3e9ffcf_56194cuda3std3__441_GLOBAL__N__69d4073d_4_k_cu_e3e9ffcf_56196ignoreE
	.align		8
        /*0038*/ 	.dword	_ZN39_INTERNAL_69d4073d_4_k_cu_e3e9ffcf_56194cuda3std3__419piecewise_constructE
	.align		8
        /*0040*/ 	.dword	_ZN39_INTERNAL_69d4073d_4_k_cu_e3e9ffcf_56194cuda3std3__48in_placeE
	.align		8
        /*0048*/ 	.dword	_ZN39_INTERNAL_69d4073d_4_k_cu_e3e9ffcf_56194cuda3std6ranges3__45__cpo4swapE
	.align		8
        /*0050*/ 	.dword	_ZN39_INTERNAL_69d4073d_4_k_cu_e3e9ffcf_56194cuda3std6ranges3__45__cpo9iter_moveE
	.align		8
        /*0058*/ 	.dword	_ZN39_INTERNAL_69d4073d_4_k_cu_e3e9ffcf_56194cute7productE
	.align		8
        /*0060*/ 	.dword	_ZN39_INTERNAL_69d4073d_4_k_cu_e3e9ffcf_56194cute1_E
	.align		8
        /*0068*/ 	.dword	$str$22
	.align		8
        /*0070*/ 	.dword	$str$23


//--------------------- .text._ZN7cutlass13device_kernelINS_4gemm6kernel13GemmUniversalIN4cute5tupleIJiiiiEEENS1_10collective13CollectiveMmaINS1_34MainloopSm90TmaGmmaWarpSpecializedILi4ENS5_IJNS4_1CILi2EEENSA_ILi1EEESC_EEENS1_32KernelTmaWarpSpecializedPingpongEEENS5_IJNSA_ILi64EEENSA_ILi128EEENSA_ILi32EEEEEEaNS5_IJlSC_lEEEaSK_NS4_8TiledMMAINS4_8MMA_AtomIJNS4_4SM904GMMA27MMA_64x128x32_S32S8S8_SS_TNEEEENS4_6LayoutINS5_IJSC_SC_SC_EEENS5_IJNSA_ILi0EEEST_ST_EEEEENS5_IJNS4_10UnderscoreESW_SW_EEEEENS4_13SM90_TMA_LOADENS4_14ComposedLayoutINS4_7SwizzleILi1ELi4ELi3EEENS4_18smem_ptr_flag_bitsILi8EEENSR_INS5_IJNSA_ILi8EEESI_EEENS5_IJSI_SC_EEEEEEEvNS4_8identityENS4_23SM90_TMA_LOAD_MULTICASTES19_vS1A_EENS_8epilogue10collective6detail29Sm90TmaWarpSpecializedAdapterINS1E_15DefaultEpilogueIaSK_SK_NS1D_6thread17LinearCombinationIaLi1EiiLNS1I_9ScaleType4KindE0ELNS_15FloatRoundStyleE2EaEENS1_15EpilogueDefaultEEEEEvvEEEEvNT_6ParamsE --------------------------
	.section	.text._ZN7cutlass13device_kernelINS_4gemm6kernel13GemmUniversalIN4cute5tupleIJiiiiEEENS1_10collective13CollectiveMmaINS1_34MainloopSm90TmaGmmaWarpSpecializedILi4ENS5_IJNS4_1CILi2EEENSA_ILi1EEESC_EEENS1_32KernelTmaWarpSpecializedPingpongEEENS5_IJNSA_ILi64EEENSA_ILi128EEENSA_ILi32EEEEEEaNS5_IJlSC_lEEEaSK_NS4_8TiledMMAINS4_8MMA_AtomIJNS4_4SM904GMMA27MMA_64x128x32_S32S8S8_SS_TNEEEENS4_6LayoutINS5_IJSC_SC_SC_EEENS5_IJNSA_ILi0EEEST_ST_EEEEENS5_IJNS4_10UnderscoreESW_SW_EEEEENS4_13SM90_TMA_LOADENS4_14ComposedLayoutINS4_7SwizzleILi1ELi4ELi3EEENS4_18smem_ptr_flag_bitsILi8EEENSR_INS5_IJNSA_ILi8EEESI_EEENS5_IJSI_SC_EEEEEEEvNS4_8identityENS4_23SM90_TMA_LOAD_MULTICASTES19_vS1A_EENS_8epilogue10collective6detail29Sm90TmaWarpSpecializedAdapterINS1E_15DefaultEpilogueIaSK_SK_NS1D_6thread17LinearCombinationIaLi1EiiLNS1I_9ScaleType4KindE0ELNS_15FloatRoundStyleE2EaEENS1_15EpilogueDefaultEEEEEvvEEEEvNT_6ParamsE,"ax",@progbits
	.align	128
.text._ZN7cutlass13device_kernelINS_4gemm6kernel13GemmUniversalIN4cute5tupleIJiiiiEEENS1_10collective13CollectiveMmaINS1_34MainloopSm90TmaGmmaWarpSpecializedILi4ENS5_IJNS4_1CILi2EEENSA_ILi1EEESC_EEENS1_32KernelTmaWarpSpecializedPingpongEEENS5_IJNSA_ILi64EEENSA_ILi128EEENSA_ILi32EEEEEEaNS5_IJlSC_lEEEaSK_NS4_8TiledMMAINS4_8MMA_AtomIJNS4_4SM904GMMA27MMA_64x128x32_S32S8S8_SS_TNEEEENS4_6LayoutINS5_IJSC_SC_SC_EEENS5_IJNSA_ILi0EEEST_ST_EEEEENS5_IJNS4_10UnderscoreESW_SW_EEEEENS4_13SM90_TMA_LOADENS4_14ComposedLayoutINS4_7SwizzleILi1ELi4ELi3EEENS4_18smem_ptr_flag_bitsILi8EEENSR_INS5_IJNSA_ILi8EEESI_EEENS5_IJSI_SC_EEEEEEEvNS4_8identityENS4_23SM90_TMA_LOAD_MULTICASTES19_vS1A_EENS_8epilogue10collective6detail29Sm90TmaWarpSpecializedAdapterINS1E_15DefaultEpilogueIaSK_SK_NS1D_6thread17LinearCombinationIaLi1EiiLNS1I_9ScaleType4KindE0ELNS_15FloatRoundStyleE2EaEENS1_15EpilogueDefaultEEEEEvvEEEEvNT_6ParamsE:
        .type           _ZN7cutlass13device_kernelINS_4gemm6kernel13GemmUniversalIN4cute5tupleIJiiiiEEENS1_10collective13CollectiveMmaINS1_34MainloopSm90TmaGmmaWarpSpecializedILi4ENS5_IJNS4_1CILi2EEENSA_ILi1EEESC_EEENS1_32KernelTmaWarpSpecializedPingpongEEENS5_IJNSA_ILi64EEENSA_ILi128EEENSA_ILi32EEEEEEaNS5_IJlSC_lEEEaSK_NS4_8TiledMMAINS4_8MMA_AtomIJNS4_4SM904GMMA27MMA_64x128x32_S32S8S8_SS_TNEEEENS4_6LayoutINS5_IJSC_SC_SC_EEENS5_IJNSA_ILi0EEEST_ST_EEEEENS5_IJNS4_10UnderscoreESW_SW_EEEEENS4_13SM90_TMA_LOADENS4_14ComposedLayoutINS4_7SwizzleILi1ELi4ELi3EEENS4_18smem_ptr_flag_bitsILi8EEENSR_INS5_IJNSA_ILi8EEESI_EEENS5_IJSI_SC_EEEEEEEvNS4_8identityENS4_23SM90_TMA_LOAD_MULTICASTES19_vS1A_EENS_8epilogue10collective6detail29Sm90TmaWarpSpecializedAdapterINS1E_15DefaultEpilogueIaSK_SK_NS1D_6thread17LinearCombinationIaLi1EiiLNS1I_9ScaleType4KindE0ELNS_15FloatRoundStyleE2EaEENS1_15EpilogueDefaultEEEEEvvEEEEvNT_6ParamsE,@function
        .size           _ZN7cutlass13device_kernelINS_4gemm6kernel13GemmUniversalIN4cute5tupleIJiiiiEEENS1_10collective13CollectiveMmaINS1_34MainloopSm90TmaGmmaWarpSpecializedILi4ENS5_IJNS4_1CILi2EEENSA_ILi1EEESC_EEENS1_32KernelTmaWarpSpecializedPingpongEEENS5_IJNSA_ILi64EEENSA_ILi128EEENSA_ILi32EEEEEEaNS5_IJlSC_lEEEaSK_NS4_8TiledMMAINS4_8MMA_AtomIJNS4_4SM904GMMA27MMA_64x128x32_S32S8S8_SS_TNEEEENS4_6LayoutINS5_IJSC_SC_SC_EEENS5_IJNSA_ILi0EEEST_ST_EEEEENS5_IJNS4_10UnderscoreESW_SW_EEEEENS4_13SM90_TMA_LOADENS4_14ComposedLayoutINS4_7SwizzleILi1ELi4ELi3EEENS4_18smem_ptr_flag_bitsILi8EEENSR_INS5_IJNSA_ILi8EEESI_EEENS5_IJSI_SC_EEEEEEEvNS4_8identityENS4_23SM90_TMA_LOAD_MULTICASTES19_vS1A_EENS_8epilogue10collective6detail29Sm90TmaWarpSpecializedAdapterINS1E_15DefaultEpilogueIaSK_SK_NS1D_6thread17LinearCombinationIaLi1EiiLNS1I_9ScaleType4KindE0ELNS_15FloatRoundStyleE2EaEENS1_15EpilogueDefaultEEEEEvvEEEEvNT_6ParamsE,(.L_x_204 - _ZN7cutlass13device_kernelINS_4gemm6kernel13GemmUniversalIN4cute5tupleIJiiiiEEENS1_10collective13CollectiveMmaINS1_34MainloopSm90TmaGmmaWarpSpecializedILi4ENS5_IJNS4_1CILi2EEENSA_ILi1EEESC_EEENS1_32KernelTmaWarpSpecializedPingpongEEENS5_IJNSA_ILi64EEENSA_ILi128EEENSA_ILi32EEEEEEaNS5_IJlSC_lEEEaSK_NS4_8TiledMMAINS4_8MMA_AtomIJNS4_4SM904GMMA27MMA_64x128x32_S32S8S8_SS_TNEEEENS4_6LayoutINS5_IJSC_SC_SC_EEENS5_IJNSA_ILi0EEEST_ST_EEEEENS5_IJNS4_10UnderscoreESW_SW_EEEEENS4_13SM90_TMA_LOADENS4_14ComposedLayoutINS4_7SwizzleILi1ELi4ELi3EEENS4_18smem_ptr_flag_bitsILi8EEENSR_INS5_IJNSA_ILi8EEESI_EEENS5_IJSI_SC_EEEEEEEvNS4_8identityENS4_23SM90_TMA_LOAD_MULTICASTES19_vS1A_EENS_8epilogue10collective6detail29Sm90TmaWarpSpecializedAdapterINS1E_15DefaultEpilogueIaSK_SK_NS1D_6thread17LinearCombinationIaLi1EiiLNS1I_9ScaleType4KindE0ELNS_15FloatRoundStyleE2EaEENS1_15EpilogueDefaultEEEEEvvEEEEvNT_6ParamsE)
        .other          _ZN7cutlass13device_kernelINS_4gemm6kernel13GemmUniversalIN4cute5tupleIJiiiiEEENS1_10collective13CollectiveMmaINS1_34MainloopSm90TmaGmmaWarpSpecializedILi4ENS5_IJNS4_1CILi2EEENSA_ILi1EEESC_EEENS1_32KernelTmaWarpSpecializedPingpongEEENS5_IJNSA_ILi64EEENSA_ILi128EEENSA_ILi32EEEEEEaNS5_IJlSC_lEEEaSK_NS4_8TiledMMAINS4_8MMA_AtomIJNS4_4SM904GMMA27MMA_64x128x32_S32S8S8_SS_TNEEEENS4_6LayoutINS5_IJSC_SC_SC_EEENS5_IJNSA_ILi0EEEST_ST_EEEEENS5_IJNS4_10UnderscoreESW_SW_EEEEENS4_13SM90_TMA_LOADENS4_14ComposedLayoutINS4_7SwizzleILi1ELi4ELi3EEENS4_18smem_ptr_flag_bitsILi8EEENSR_INS5_IJNSA_ILi8EEESI_EEENS5_IJSI_SC_EEEEEEEvNS4_8identityENS4_23SM90_TMA_LOAD_MULTICASTES19_vS1A_EENS_8epilogue10collective6detail29Sm90TmaWarpSpecializedAdapterINS1E_15DefaultEpilogueIaSK_SK_NS1D_6thread17LinearCombinationIaLi1EiiLNS1I_9ScaleType4KindE0ELNS_15FloatRoundStyleE2EaEENS1_15EpilogueDefaultEEEEEvvEEEEvNT_6ParamsE,@"STO_CUDA_ENTRY STV_DEFAULT"
_ZN7cutlass13device_kernelINS_4gemm6kernel13GemmUniversalIN4cute5tupleIJiiiiEEENS1_10collective13CollectiveMmaINS1_34MainloopSm90TmaGmmaWarpSpecializedILi4ENS5_IJNS4_1CILi2EEENSA_ILi1EEESC_EEENS1_32KernelTmaWarpSpecializedPingpongEEENS5_IJNSA_ILi64EEENSA_ILi128EEENSA_ILi32EEEEEEaNS5_IJlSC_lEEEaSK_NS4_8TiledMMAINS4_8MMA_AtomIJNS4_4SM904GMMA27MMA_64x128x32_S32S8S8_SS_TNEEEENS4_6LayoutINS5_IJSC_SC_SC_EEENS5_IJNSA_ILi0EEEST_ST_EEEEENS5_IJNS4_10UnderscoreESW_SW_EEEEENS4_13SM90_TMA_LOADENS4_14ComposedLayoutINS4_7SwizzleILi1ELi4ELi3EEENS4_18smem_ptr_flag_bitsILi8EEENSR_INS5_IJNSA_ILi8EEESI_EEENS5_IJSI_SC_EEEEEEEvNS4_8identityENS4_23SM90_TMA_LOAD_MULTICASTES19_vS1A_EENS_8epilogue10collective6detail29Sm90TmaWarpSpecializedAdapterINS1E_15DefaultEpilogueIaSK_SK_NS1D_6thread17LinearCombinationIaLi1EiiLNS1I_9ScaleType4KindE0ELNS_15FloatRoundStyleE2EaEENS1_15EpilogueDefaultEEEEEvvEEEEvNT_6ParamsE:
[----:B------:R-:W0:Y:S01]  /*0000*/  LDC R1, c[0x0][0x28] ;  /* 0x00000a00ff017b82 */ /* 0x000e220000000800 */
[----:B------:R-:W1:Y:S01]  /*0010*/  S2R R3, SR_TID.X ;  /* 0x0000000000037919 */ /* 0x000e620000002100 */
[----:B------:R-:W-:Y:S01]  /*0020*/  ELECT P0, URZ, PT ;  /* 0x00000000003f782f */ /* 0x000fe20003800000 */
[----:B------:R-:W-:Y:S01]  /*0030*/  BSSY B0, `(.L_x_0) ;  /* 0x0000014000007945 */ /* 0x000fe20003800000 */
[--C-:B-1----:R-:W-:Y:S02]  /*0040*/  SHF.R.U32.HI R0, RZ, 0x5, R3.reuse ;  /* 0x00000005ff007819 */ /* 0x102fe40000011603 */
[----:B------:R-:W-:-:S03]  /*0050*/  SHF.R.U32.HI R5, RZ, 0x7, R3 ;  /* 0x00000007ff057819 */ /* 0x000fc60000011603 */
[----:B------:R-:W1:Y:S02]  /*0060*/  SHFL.IDX PT, R2, R0, RZ, 0x1f ;  /* 0x00001fff00027589 */ /* 0x000e6400000e0000 */
[----:B-1----:R-:W-:Y:S02]  /*0070*/  R2UR UR6, R2 ;  /* 0x00000000020672ca */ /* 0x002fe400000e0000 */
[----:B------:R1:W2:Y:S11]  /*0080*/  SHFL.IDX PT, R2, R5, RZ, 0x1f ;  /* 0x00001fff05027589 */ /* 0x0002b600000e0000 */
[----:B------:R-:W-:-:S02]  /*0090*/  USHF.R.S32.HI UR4, URZ, 0x1f, UR6 ;  /* 0x0000001f3f047899 */ /* 0x000fc40008011406 */
[----:B------:R-:W-:Y:S02]  /*00a0*/  ISETP.NE.OR P0, PT, RZ, UR6, !P0 ;  /* 0x00000006ff007c0c */ /* 0x000fe4000c705670 */
[----:B------:R-:W-:-:S04]  /*00b0*/  ULEA.HI UR4, UR4, UR6, URZ, 0x2 ;  /* 0x0000000604047291 */ /* 0x000fc8000f8f103f */
[----:B------:R-:W-:-:S04]  /*00c0*/  ULOP3.LUT UR4, UR4, 0xfffffffc, URZ, 0xc0, !UPT ;  /* 0xfffffffc04047892 */ /* 0x000fc8000f8ec03f */
[----:B------:R-:W-:-:S03]  /*00d0*/  UIADD3 UR6, UR6, -UR4, URZ ;  /* 0x8000000406067290 */ /* 0x000fc6000fffe03f */
[----:B012---:R-:W-:Y:S09]  /*00e0*/  @P0 BRA `(.L_x_1) ;  /* 0x0000000000200947 */ /* 0x007ff20003800000 */
[----:B------:R-:W-:Y:S02]  /*00f0*/  ULDC.64 UR4, c[0x0][0x198] ;  /* 0x0000660000047ab9 */ /* 0x000fe40000000a00 */
[----:B------:R-:W-:Y:S02]  /*0100*/  UIADD3 UR8, UP0, UR4, 0xf0, URZ ;  /* 0x000000f004087890 */ /* 0x000fe4000ff1e03f */
[----:B------:R-:W-:Y:S02]  /*0110*/  UIADD3 UR4, UP1, UR4, 0x1f0, URZ ;  /* 0x000001f004047890 */ /* 0x000fe4000ff3e03f */
[----:B------:R-:W-:Y:S02]  /*0120*/  UIADD3.X UR9, URZ, UR5, URZ, UP0, !UPT ;  /* 0x000000053f097290 */ /* 0x000fe400087fe43f */
[----:B------:R-:W-:-:S07]  /*0130*/  UIADD3.X UR5, URZ, UR5, URZ, UP1, !UPT ;  /* 0x000000053f057290 */ /* 0x000fce0008ffe43f */
[----:B------:R0:W-:Y:S02]  /*0140*/  UTMACCTL.PF [UR8] ;  /* 0x00000000080079b9 */ /* 0x0001e40008040000 */
[----:B------:R0:W-:Y:S02]  /*0150*/  UTMACCTL.PF [UR4] ;  /* 0x00000000040079b9 */ /* 0x0001e40008040000 */
[----:B0-----:R-:W-:Y:S01]  /*0160*/  NOP ;  /* 0x0000000000007918 */ /* 0x001fe20000000000 */
.L_x_1:
[----:B------:R-:W-:Y:S05]  /*0170*/  BSYNC B0 ;  /* 0x0000000000007941 */ /* 0x000fea0003800000 */
.L_x_0:
[----:B------:R-:W0:Y:S01]  /*0180*/  SHFL.IDX PT, R6, R0, RZ, 0x1f ;  /* 0x00001fff00067589 */ /* 0x000e2200000e0000 */
[----:B------:R-:W-:Y:S01]  /*0190*/  R2UR UR19, R2 ;  /* 0x00000000021372ca */ /* 0x000fe200000e0000 */
[----:B------:R-:W-:-:S04]  /*01a0*/  UISETP.NE.AND UP0, UPT, UR6, 0x3, UPT ;  /* 0x000000030600788c */ /* 0x000fc8000bf05270 */
[----:B------:R-:W-:-:S08]  /*01b0*/  UISETP.EQ.OR UP0, UPT, UR6, URZ, !UP0 ;  /* 0x0000003f0600728c */ /* 0x000fd0000c702670 */
[----:B------:R-:W-:Y:S02]  /*01c0*/  UIADD3 UR14, UR19, -0x1, URZ ;  /* 0xffffffff130e7890 */ /* 0x000fe4000fffe03f */
[----:B------:R-:W-:Y:S02]  /*01d0*/  UISETP.EQ.AND UP0, UPT, UR19, URZ, UP0 ;  /* 0x0000003f1300728c */ /* 0x000fe40008702270 */
[----:B------:R-:W-:Y:S02]  /*01e0*/  UISETP.GE.U32.AND UP1, UPT, UR14, 0x2, UPT ;  /* 0x000000020e00788c */ /* 0x000fe4000bf26070 */
[----:B------:R-:W-:Y:S01]  /*01f0*/  USEL UR46, URZ, 0x1, !UP0 ;  /* 0x000000013f2e7887 */ /* 0x000fe2000c000000 */
[----:B0-----:R-:W-:-:S03]  /*0200*/  ISETP.NE.AND P0, PT, R6, RZ, PT ;  /* 0x000000ff0600720c */ /* 0x001fc60003f05270 */
[----:B------:R-:W-:-:S10]  /*0210*/  USEL UR46, UR46, 0x2, UP1 ;  /* 0x000000022e2e7887 */ /* 0x000fd40008800000 */
[----:B------:R-:W-:Y:S05]  /*0220*/  @P0 BRA `(.L_x_2) ;  /* 0x0000000000580947 */ /* 0x000fea0003800000 */
[----:B------:R-:W0:Y:S01]  /*0230*/  S2UR UR7, SR_CgaCtaId ;  /* 0x00000000000779c3 */ /* 0x000e220000008800 */
[----:B------:R-:W-:Y:S01]  /*0240*/  UMOV UR4, 0x400 ;  /* 0x0000040000047882 */ /* 0x000fe20000000000 */
[----:B------:R-:W-:Y:S01]  /*0250*/  UMOV UR5, 0x1 ;  /* 0x0000000100057882 */ /* 0x000fe20000000000 */
[----:B------:R-:W-:Y:S01]  /*0260*/  UMOV UR8, 0x2 ;  /* 0x0000000200087882 */ /* 0x000fe20000000000 */
[----:B------:R-:W-:Y:S01]  /*0270*/  ELECT P0, URZ, PT ;  /* 0x00000000003f782f */ /* 0x000fe20003800000 */
[----:B------:R-:W-:-:S04]  /*0280*/  UIADD3 UR8, -UR8, 0x100000, URZ ;  /* 0x0010000008087890 */ /* 0x000fc8000fffe13f */
[----:B------:R-:W-:Y:S02]  /*0290*/  USHF.L.U32 UR9, UR8, 0xb, URZ ;  /* 0x0000000b08097899 */ /* 0x000fe4000800063f */
[----:B------:R-:W-:Y:S02]  /*02a0*/  USHF.L.U32 UR8, UR8, 0x1, URZ ;  /* 0x0000000108087899 */ /* 0x000fe4000800063f */
[----:B0-----:R-:W-:Y:S02]  /*02b0*/  ULEA UR7, UR7, UR4, 0x18 ;  /* 0x0000000407077291 */ /* 0x001fe4000f8ec03f */
[----:B------:R-:W-:-:S04]  /*02c0*/  UIADD3 UR4, -UR5, 0x100000, URZ ;  /* 0x0010000005047890 */ /* 0x000fc8000fffe13f */
[----:B------:R-:W-:Y:S02]  /*02d0*/  USHF.L.U32 UR5, UR4, 0xb, URZ ;  /* 0x0000000b04057899 */ /* 0x000fe4000800063f */
[----:B------:R-:W-:Y:S01]  /*02e0*/  USHF.L.U32 UR4, UR4, 0x1, URZ ;  /* 0x0000000104047899 */ /* 0x000fe2000800063f */
[----:B------:R-:W0:Y:S11]  /*02f0*/  FENCE.VIEW.ASYNC.S ;  /* 0x00000000000073c6 */ /* 0x000e360000000000 */
[----:B0-----:R0:W1:Y:S01]  /*0300*/  SYNCS.EXCH.64 URZ, [UR7], UR4 ;  /* 0x00000004073f75b2 */ /* 0x0010620008000100 */
[----:B------:R0:W2:Y:S01]  /*0310*/  SYNCS.EXCH.64 URZ, [UR7+0x20], UR8 ;  /* 0x00002008073f75b2 */ /* 0x0000a20008000100 */
[----:B------:R0:W3:Y:S01]  /*0320*/  SYNCS.EXCH.64 URZ, [UR7+0x8], UR4 ;  /* 0x00000804073f75b2 */ /* 0x0000e20008000100 */
[----:B------:R0:W4:Y:S01]  /*0330*/  SYNCS.EXCH.64 URZ, [UR7+0x28], UR8 ;  /* 0x00002808073f75b2 */ /* 0x0001220008000100 */
[----:B------:R0:W0:Y:S01]  /*0340*/  SYNCS.EXCH.64 URZ, [UR7+0x10], UR4 ;  /* 0x00001004073f75b2 */ /* 0x0000220008000100 */
[----:B------:R0:W0:Y:S01]  /*0350*/  SYNCS.EXCH.64 URZ, [UR7+0x30], UR8 ;  /* 0x00003008073f75b2 */ /* 0x0000220008000100 */
[----:B------:R0:W0:Y:S01]  /*0360*/  SYNCS.EXCH.64 URZ, [UR7+0x18], UR4 ;  /* 0x00001804073f75b2 */ /* 0x0000220008000100 */
[----:B------:R0:W0:Y:S01]  /*0370*/  SYNCS.EXCH.64 URZ, [UR7+0x38], UR8 ;  /* 0x00003808073f75b2 */ /* 0x0000220008000100 */
[----:B------:R-:W-:Y:S01]  /*0380*/  NOP ;  /* 0x0000000000007918 */ /* 0x000fe20000000000 */
.L_x_2:
[----:B------:R-:W5:Y:S01]  /*0390*/  S2UR UR15, SR_CTAID.X ;  /* 0x00000000000f79c3 */ /* 0x000f620000002500 */
[----:B------:R-:W-:Y:S01]  /*03a0*/  SHF.R.S32.HI R2, RZ, 0x1f, R3 ;  /* 0x0000001fff027819 */ /* 0x000fe20000011403 */
[----:B------:R-:W1:Y:S01]  /*03b0*/  SHFL.IDX PT, R7, R0, RZ, 0x1f ;  /* 0x00001fff00077589 */ /* 0x000e6200000e0000 */
[----:B------:R-:W-:Y:S02]  /*03c0*/  ELECT P0, URZ, PT ;  /* 0x00000000003f782f */ /* 0x000fe40003800000 */
[----:B------:R-:W-:Y:S01]  /*03d0*/  SHF.R.S32.HI R11, RZ, 0x1f, R6 ;  /* 0x0000001fff0b7819 */ /* 0x000fe20000011406 */
[----:B0-----:R-:W-:Y:S01]  /*03e0*/  ULDC UR4, c[0x0][0x150] ;  /* 0x0000540000047ab9 */ /* 0x001fe20000000800 */
[----:B------:R-:W-:Y:S01]  /*03f0*/  LEA.HI R2, R2, R3, RZ, 0x7 ;  /* 0x0000000302027211 */ /* 0x000fe200078f38ff */
[----:B------:R-:W0:Y:S01]  /*0400*/  SHFL.IDX PT, R8, R0, RZ, 0x1f ;  /* 0x00001fff00087589 */ /* 0x000e2200000e0000 */
[----:B------:R-:W2:Y:S01]  /*0410*/  S2UR UR8, SR_CTAID.Y ;  /* 0x00000000000879c3 */ /* 0x000ea20000002600 */
[----:B------:R-:W-:-:S02]  /*0420*/  ELECT P1, URZ, PT ;  /* 0x00000000003f782f */ /* 0x000fc40003820000 */
[----:B------:R-:W-:Y:S01]  /*0430*/  LOP3.LUT R2, R2, 0xffffff80, RZ, 0xc0, !PT ;  /* 0xffffff8002027812 */ /* 0x000fe200078ec0ff */
[----:B------:R-:W-:Y:S01]  /*0440*/  ULDC UR7, c[0x0][0x144] ;  /* 0x0000510000077ab9 */ /* 0x000fe20000000800 */
[----:B------:R-:W-:Y:S01]  /*0450*/  LEA.HI R11, R11, R6, RZ, 0x2 ;  /* 0x000000060b0b7211 */ /* 0x000fe200078f10ff */
[----:B------:R-:W-:Y:S01]  /*0460*/  UMOV UR18, 0x80 ;  /* 0x0000008000127882 */ /* 0x000fe20000000000 */
[----:B------:R-:W-:Y:S01]  /*0470*/  NOP ;  /* 0x0000000000007918 */ /* 0x000fe20000000000 */
[----:B------:R-:W-:Y:S01]  /*0480*/  IMAD.IADD R4, R3, 0x1, -R2 ;  /* 0x0000000103047824 */ /* 0x000fe200078e0a02 */
[----:B------:R-:W-:Y:S01]  /*0490*/  LOP3.LUT R11, R11, 0x3ffffffc, RZ, 0xc0, !PT ;  /* 0x3ffffffc0b0b7812 */ /* 0x000fe200078ec0ff */
[----:B------:R-:W-:Y:S01]  /*04a0*/  NOP ;  /* 0x0000000000007918 */ /* 0x000fe20000000000 */
[----:B------:R-:W-:Y:S01]  /*04b0*/  ULDC UR17, c[0x0][0x148] ;  /* 0x0000520000117ab9 */ /* 0x000fe20000000800 */
[----:B------:R-:W-:Y:S01]  /*04c0*/  IMAD.MOV.U32 R23, RZ, RZ, 0x1 ;  /* 0x00000001ff177424 */ /* 0x000fe200078e00ff */
[----:B------:R-:W-:Y:S01]  /*04d0*/  SHF.R.S32.HI R9, RZ, 0x1f, R4 ;  /* 0x0000001fff097819 */ /* 0x000fe20000011404 */
[----:B------:R-:W-:Y:S01]  /*04e0*/  IMAD.IADD R11, R6, 0x1, -R11 ;  /* 0x00000001060b7824 */ /* 0x000fe200078e0a0b */
[----:B------:R-:W3:Y:S01]  /*04f0*/  SHFL.IDX PT, R5, R5, RZ, 0x1f ;  /* 0x00001fff05057589 */ /* 0x000ee200000e0000 */
[----:B------:R-:W-:-:S02]  /*0500*/  ISETP.NE.AND P2, PT, RZ, UR19, PT ;  /* 0x00000013ff007c0c */ /* 0x000fc4000bf45270 */
[----:B-----5:R-:W-:Y:S02]  /*0510*/  I2FP.F32.U32 R10, UR15 ;  /* 0x0000000f000a7c45 */ /* 0x020fe40008201000 */
[----:B------:R-:W-:Y:S02]  /*0520*/  LEA.HI R2, R9, R4, RZ, 0x3 ;  /* 0x0000000409027211 */ /* 0x000fe400078f18ff */
[----:B-1----:R-:W-:Y:S01]  /*0530*/  ISETP.NE.OR P0, PT, R7, RZ, !P0 ;  /* 0x000000ff0700720c */ /* 0x002fe20004705670 */
[----:B------:R-:W-:Y:S01]  /*0540*/  FMUL R10, R10, UR4 ;  /* 0x000000040a0a7c20 */ /* 0x000fe20008400000 */
[--C-:B------:R-:W-:Y:S01]  /*0550*/  SHF.R.S32.HI R7, RZ, 0x3, R2.reuse ;  /* 0x00000003ff077819 */ /* 0x100fe20000011402 */
[----:B------:R-:W-:Y:S01]  /*0560*/  ULDC UR4, c[0x0][0x154] ;  /* 0x0000550000047ab9 */ /* 0x000fe20000000800 */
[----:B------:R-:W-:Y:S02]  /*0570*/  SHF.R.S32.HI R2, RZ, 0x1f, R2 ;  /* 0x0000001fff027819 */ /* 0x000fe40000011402 */
[----:B0-----:R-:W-:Y:S01]  /*0580*/  ISETP.NE.OR P1, PT, R8, RZ, !P1 ;  /* 0x000000ff0800720c */ /* 0x001fe20004f25670 */
[----:B------:R-:W0:Y:S01]  /*0590*/  F2I.U32.TRUNC.NTZ R10, R10 ;  /* 0x0000000a000a7305 */ /* 0x000e22000020f000 */
[----:B------:R-:W-:-:S02]  /*05a0*/  LEA.HI R2, R2, R7, RZ, 0x2 ;  /* 0x0000000702027211 */ /* 0x000fc400078f10ff */
[----:B--2---:R-:W-:Y:S02]  /*05b0*/  I2FP.F32.U32 R0, UR8 ;  /* 0x0000000800007c45 */ /* 0x004fe40008201000 */
[----:B------:R-:W-:Y:S01]  /*05c0*/  LOP3.LUT R2, R2, 0xfffffffc, RZ, 0xc0, !PT ;  /* 0xfffffffc02027812 */ /* 0x000fe200078ec0ff */
[----:B------:R-:W-:Y:S02]  /*05d0*/  VOTEU.ALL UP0, P0 ;  /* 0x00000000003f7886 */ /* 0x000fe40000000000 */
[----:B------:R-:W-:Y:S02]  /*05e0*/  FMUL R6, R0, UR4 ;  /* 0x0000000400067c20 */ /* 0x000fe40008400000 */
[----:B------:R-:W-:Y:S01]  /*05f0*/  IMAD.IADD R2, R7, 0x1, -R2 ;  /* 0x0000000107027824 */ /* 0x000fe200078e0a02 */
[----:B------:R-:W1:Y:S01]  /*0600*/  @!UP0 S2UR UR11, SR_CgaCtaId ;  /* 0x00000000000b89c3 */ /* 0x000e620000008800 */
[----:B------:R-:W-:Y:S01]  /*0610*/  VOTEU.ALL UP1, P1 ;  /* 0x00000000003f7886 */ /* 0x000fe20000820000 */
[----:B------:R-:W-:Y:S01]  /*0620*/  @!UP0 UMOV UR10, 0x400 ;  /* 0x00000400000a8882 */ /* 0x000fe20000000000 */
[----:B------:R-:W-:Y:S01]  /*0630*/  IMAD R2, R11, 0x4, R2 ;  /* 0x000000040b027824 */ /* 0x000fe200078e0202 */
[----:B0-----:R-:W-:Y:S01]  /*0640*/  R2UR UR4, R10 ;  /* 0x000000000a0472ca */ /* 0x001fe200000e0000 */
[----:B------:R-:W0:Y:S01]  /*0650*/  F2I.U32.TRUNC.NTZ R6, R6 ;  /* 0x0000000600067305 */ /* 0x000e22000020f000 */
[----:B------:R-:W-:Y:S01]  /*0660*/  @!UP1 UMOV UR13, 0x400 ;  /* 0x00000400000d9882 */ /* 0x000fe20000000000 */
[C---:B------:R-:W-:Y:S01]  /*0670*/  IMAD.SHL.U32 R7, R2.reuse, 0x4, RZ ;  /* 0x0000000402077824 */ /* 0x040fe200078e00ff */
[----:B------:R-:W-:Y:S01]  /*0680*/  LEA.HI R0, R2, R2, RZ, 0x1 ;  /* 0x0000000202007211 */ /* 0x000fe200078f08ff */
[----:B------:R-:W2:Y:S01]  /*0690*/  @!UP1 S2UR UR16, SR_CgaCtaId ;  /* 0x00000000001099c3 */ /* 0x000ea20000008800 */
[----:B------:R-:W-:Y:S01]  /*06a0*/  VOTEU.ALL UP2, P1 ;  /* 0x00000000003f7886 */ /* 0x000fe20000840000 */
[----:B------:R-:W-:Y:S01]  /*06b0*/  VOTEU.ALL UP3, P1 ;  /* 0x00000000003f7886 */ /* 0x000fe20000860000 */
[----:B------:R-:W-:Y:S01]  /*06c0*/  LOP3.LUT R11, R0, 0xfffffffe, RZ, 0xc0, !PT ;  /* 0xfffffffe000b7812 */ /* 0x000fe200078ec0ff */
[----:B------:R-:W-:Y:S01]  /*06d0*/  VOTEU.ALL UP4, P1 ;  /* 0x00000000003f7886 */ /* 0x000fe20000880000 */
[----:B------:R-:W-:Y:S01]  /*06e0*/  LOP3.LUT R22, R2, 0xc, R7, 0x78, !PT ;  /* 0x0000000c02167812 */ /* 0x000fe200078e7807 */
[----:B------:R-:W-:-:S02]  /*06f0*/  VOTEU.ALL UP5, P1 ;  /* 0x00000000003f7886 */ /* 0x000fc400008a0000 */
[----:B------:R-:W-:Y:S01]  /*0700*/  IMAD.IADD R11, R2, 0x1, -R11 ;  /* 0x00000001020b7824 */ /* 0x000fe200078e0a0b */
[----:B------:R-:W-:Y:S01]  /*0710*/  UIADD3 UR4, -UR4, URZ, URZ ;  /* 0x0000003f04047290 */ /* 0x000fe2000fffe13f */
[----:B------:R-:W5:Y:S01]  /*0720*/  LDC R2, c[0x0][0x140] ;  /* 0x00005000ff027b82 */ /* 0x000f620000000800 */
[----:B0-----:R-:W-:Y:S02]  /*0730*/  R2UR UR9, R6 ;  /* 0x00000000060972ca */ /* 0x001fe400000e0000 */
[----:B------:R-:W-:Y:S02]  /*0740*/  UIMAD UR7, UR7, UR4, UR15 ;  /* 0x00000004070772a4 */ /* 0x000fe4000f8e020f */
[----:B-1----:R-:W-:Y:S01]  /*0750*/  @!UP0 ULEA UR12, UR11, UR10, 0x18 ;  /* 0x0000000a0b0c8291 */ /* 0x002fe2000f8ec03f */
[----:B------:R-:W-:Y:S01]  /*0760*/  UMOV UR4, 0x20 ;  /* 0x0000002000047882 */ /* 0x000fe20000000000 */
[----:B------:R-:W-:-:S04]  /*0770*/  @!UP1 UIADD3 UR10, -UR18, 0x100000, URZ ;  /* 0x00100000120a9890 */ /* 0x000fc8000fffe13f */
[----:B------:R-:W-:Y:S02]  /*0780*/  @!UP1 USHF.L.U32 UR11, UR10, 0xb, URZ ;  /* 0x0000000b0a0b9899 */ /* 0x000fe4000800063f */
[----:B------:R-:W-:Y:S01]  /*0790*/  @!UP1 USHF.L.U32 UR10, UR10, 0x1, URZ ;  /* 0x000000010a0a9899 */ /* 0x000fe2000800063f */
[----:B------:R-:W-:Y:S01]  /*07a0*/  ISETP.NE.AND P3, PT, R11, UR7, PT ;  /* 0x000000070b007c0c */ /* 0x000fe2000bf65270 */
[----:B------:R-:W-:-:S04]  /*07b0*/  @!UP0 UIADD3 UR4, -UR4, 0x100000, URZ ;  /* 0x0010000004048890 */ /* 0x000fc8000fffe13f */
[----:B------:R-:W-:Y:S02]  /*07c0*/  @!UP0 USHF.L.U32 UR5, UR4, 0xb, URZ ;  /* 0x0000000b04058899 */ /* 0x000fe4000800063f */
[----:B------:R-:W-:Y:S01]  /*07d0*/  @!UP0 USHF.L.U32 UR4, UR4, 0x1, URZ ;  /* 0x0000000104048899 */ /* 0x000fe2000800063f */
[----:B------:R-:W-:Y:S01]  /*07e0*/  VOTEU.ALL UP0, P0 ;  /* 0x00000000003f7886 */ /* 0x000fe20000000000 */
[----:B--2---:R-:W-:Y:S01]  /*07f0*/  @!UP1 ULEA UR13, UR16, UR13, 0x18 ;  /* 0x0000000d100d9291 */ /* 0x004fe2000f8ec03f */
[----:B------:R-:W-:Y:S01]  /*0800*/  VOTEU.ALL UP1, P0 ;  /* 0x00000000003f7886 */ /* 0x000fe20000020000 */
[----:B------:R-:W-:Y:S01]  /*0810*/  UIADD3 UR9, -UR9, URZ, URZ ;  /* 0x0000003f09097290 */ /* 0x000fe2000fffe13f */
[----:B------:R-:W-:Y:S01]  /*0820*/  LOP3.LUT P0, RZ, R4, 0x7, RZ, 0xc0, !PT ;  /* 0x0000000704ff7812 */ /* 0x000fe2000780c0ff */
[----:B------:R-:W0:Y:S06]  /*0830*/  FENCE.VIEW.ASYNC.S ;  /* 0x00000000000073c6 */ /* 0x000e2c0000000000 */
[----:B0-----:R-:W0:Y:S01]  /*0840*/  @!UP0 SYNCS.EXCH.64 URZ, [UR12+0x70], UR4 ;  /* 0x000070040c3f85b2 */ /* 0x001e220008000100 */
[----:B------:R-:W-:-:S02]  /*0850*/  @P3 LEA.HI R0, R22, R22, RZ, 0x1 ;  /* 0x0000001616003211 */ /* 0x000fc400078f08ff */
[----:B-----5:R-:W-:Y:S02]  /*0860*/  ISETP.EQ.U32.AND P1, PT, R2, 0x1, PT ;  /* 0x000000010200780c */ /* 0x020fe40003f22070 */
[----:B------:R-:W-:Y:S02]  /*0870*/  @P3 SHF.R.S32.HI R0, RZ, 0x1, R0 ;  /* 0x00000001ff003819 */ /* 0x000fe40000011400 */
[----:B------:R-:W-:Y:S01]  /*0880*/  ISETP.LT.U32.AND P0, PT, R22, 0x2, !P0 ;  /* 0x000000021600780c */ /* 0x000fe20004701070 */
[----:B------:R1:W2:Y:S01]  /*0890*/  @!UP1 SYNCS.EXCH.64 URZ, [UR12+0x78], UR4 ;  /* 0x000078040c3f95b2 */ /* 0x0002a20008000100 */
[----:B------:R-:W-:Y:S01]  /*08a0*/  NOP ;  /* 0x0000000000007918 */ /* 0x000fe20000000000 */
[----:B-1----:R-:W-:Y:S01]  /*08b0*/  UIMAD UR4, UR17, UR9, UR8 ;  /* 0x00000009110472a4 */ /* 0x002fe2000f8e0208 */
[----:B------:R1:W0:Y:S05]  /*08c0*/  @!UP2 SYNCS.EXCH.64 URZ, [UR13+0x50], UR10 ;  /* 0x0000500a0d3fa5b2 */ /* 0x00022a0008000100 */
[----:B------:R-:W-:-:S02]  /*08d0*/  @P3 ISETP.NE.AND P4, PT, R0, UR4, PT ;  /* 0x0000000400003c0c */ /* 0x000fc4000bf85270 */
[----:B------:R-:W-:Y:S02]  /*08e0*/  SEL R0, RZ, 0x1, !P0 ;  /* 0x00000001ff007807 */ /* 0x000fe40004000000 */
[----:B------:R-:W-:-:S04]  /*08f0*/  @P3 SEL R23, RZ, 0x1, P4 ;  /* 0x00000001ff173807 */ /* 0x000fc80002000000 */
[----:B------:R-:W-:Y:S01]  /*0900*/  LOP3.LUT R23, R23, R0, RZ, 0xc0, !PT ;  /* 0x0000000017177212 */ /* 0x000fe200078ec0ff */
[----:B------:R1:W0:Y:S01]  /*0910*/  @!UP3 SYNCS.EXCH.64 URZ, [UR13+0x58], UR10 ;  /* 0x0000580a0d3fb5b2 */ /* 0x0002220008000100 */
[----:B------:R1:W0:Y:S01]  /*0920*/  @!UP4 SYNCS.EXCH.64 URZ, [UR13+0x60], UR10 ;  /* 0x0000600a0d3fc5b2 */ /* 0x0002220008000100 */
[----:B------:R1:W0:Y:S01]  /*0930*/  @!UP5 SYNCS.EXCH.64 URZ, [UR13+0x68], UR10 ;  /* 0x0000680a0d3fd5b2 */ /* 0x0002220008000100 */
[----:B------:R-:W-:Y:S01]  /*0940*/  NOP ;  /* 0x0000000000007918 */ /* 0x000fe20000000000 */
[----:B-1-3--:R-:W-:Y:S05]  /*0950*/  @!P1 BRA `(.L_x_3) ;  /* 0x0000000000089947 */ /* 0x00afea0003800000 */
[----:B0-2-4-:R-:W-:Y:S01]  /*0960*/  UCGABAR_ARV ;  /* 0x00000000000079c7 */ /* 0x015fe20008000000 */
[----:B------:R-:W-:Y:S05]  /*0970*/  BRA `(.L_x_4) ;  /* 0x0000000000047947 */ /* 0x000fea0003800000 */
.L_x_3:
[----:B0-2-4-:R-:W-:Y:S01]  /*0980*/  NOP ;  /* 0x0000000000007918 */ /* 0x015fe20000000000 */
.L_x_4:
[----:B------:R-:W-:Y:S01]  /*0990*/  ULDC.64 UR4, c[0x0][0x598] ;  /* 0x0001660000047ab9 */ /* 0x000fe20000000a00 */
[----:B------:R-:W-:Y:S01]  /*09a0*/  ULDC.64 UR54, c[0x0][0x208] ;  /* 0x0000820000367ab9 */ /* 0x000fe20000000a00 */
[----:B------:R-:W-:-:S04]  /*09b0*/  ISETP.NE.U32.AND P0, PT, RZ, UR4, PT ;  /* 0x00000004ff007c0c */ /* 0x000fc8000bf05070 */
[----:B------:R-:W-:-:S13]  /*09c0*/  ISETP.NE.AND.EX P0, PT, RZ, UR5, PT, P0 ;  /* 0x00000005ff007c0c */ /* 0x000fda000bf05300 */
[----:B------:R-:W-:Y:S05]  /*09d0*/  @!P0 BRA `(.L_x_5) ;  /* 0x00000000001c8947 */ /* 0x000fea0003800000 */
[----:B------:R-:W0:Y:S02]  /*09e0*/  LDC.64 R6, c[0x0][0x598] ;  /* 0x00016600ff067b82 */ /* 0x000e240000000a00 */
[----:B0-----:R-:W2:Y:S02]  /*09f0*/  LDG.E.64 R6, desc[UR54][R6.64] ;  /* 0x0000003606067981 */ /* 0x001ea4000c1e1b00 */
[----:B--2---:R-:W-:-:S04]  /*0a00*/  ISETP.NE.U32.AND P0, PT, R6, RZ, PT ;  /* 0x000000ff0600720c */ /* 0x004fc80003f05070 */
[----:B------:R-:W-:-:S13]  /*0a10*/  ISETP.NE.AND.EX P0, PT, R7, RZ, PT, P0 ;  /* 0x000000ff0700720c */ /* 0x000fda0003f05300 */
[----:B------:R-:W-:Y:S05]  /*0a20*/  @!P0 BRA `(.L_x_5) ;  /* 0x0000000000088947 */ /* 0x000fea0003800000 */
[----:B------:R0:W5:Y:S01]  /*0a30*/  LD.E R88, desc[UR54][R6.64] ;  /* 0x0000003606587980 */ /* 0x000162000c101900 */
[----:B------:R-:W-:Y:S05]  /*0a40*/  BRA `(.L_x_6) ;  /* 0x0000000000247947 */ /* 0x000fea0003800000 */
.L_x_5:
[----:B------:R-:W-:Y:S02]  /*0a50*/  ULDC.64 UR4, c[0x0][0x588] ;  /* 0x0001620000047ab9 */ /* 0x000fe40000000a00 */
[----:B------:R-:W-:-:S04]  /*0a60*/  ISETP.NE.U32.AND P0, PT, RZ, UR4, PT ;  /* 0x00000004ff007c0c */ /* 0x000fc8000bf05070 */
[----:B------:R-:W-:-:S13]  /*0a70*/  ISETP.NE.AND.EX P0, PT, RZ, UR5, PT, P0 ;  /* 0x00000005ff007c0c */ /* 0x000fda000bf05300 */
[----:B------:R-:W-:Y:S05]  /*0a80*/  @!P0 BRA `(.L_x_7) ;  /* 0x00000000000c8947 */ /* 0x000fea0003800000 */
[----:B------:R-:W0:Y:S02]  /*0a90*/  LDC.64 R88, c[0x0][0x588] ;  /* 0x00016200ff587b82 */ /* 0x000e240000000a00 */
[----:B0-----:R1:W5:Y:S01]  /*0aa0*/  LDG.E R88, desc[UR54][R88.64] ;  /* 0x0000003658587981 */ /* 0x001362000c1e1900 */
[----:B------:R-:W-:Y:S05]  /*0ab0*/  BRA `(.L_x_6) ;  /* 0x0000000000087947 */ /* 0x000fea0003800000 */
.L_x_7:
[----:B------:R-:W-:Y:S02]  /*0ac0*/  ULDC UR4, c[0x0][0x580] ;  /* 0x0001600000047ab9 */ /* 0x000fe40000000800 */
[----:B------:R-:W-:-:S07]  /*0ad0*/  IMAD.U32 R88, RZ, RZ, UR4 ;  /* 0x00000004ff587e24 */ /* 0x000fce000f8e00ff */
.L_x_6:
[----:B------:R-:W-:Y:S02]  /*0ae0*/  ULDC.64 UR4, c[0x0][0x5a0] ;  /* 0x0001680000047ab9 */ /* 0x000fe40000000a00 */
[----:B------:R-:W-:-:S04]  /*0af0*/  ISETP.NE.U32.AND P0, PT, RZ, UR4, PT ;  /* 0x00000004ff007c0c */ /* 0x000fc8000bf05070 */
[----:B------:R-:W-:-:S13]  /*0b00*/  ISETP.NE.AND.EX P0, PT, RZ, UR5, PT, P0 ;  /* 0x00000005ff007c0c */ /* 0x000fda000bf05300 */
[----:B------:R-:W-:Y:S05]  /*0b10*/  @!P0 BRA `(.L_x_8) ;  /* 0x00000000001c8947 */ /* 0x000fea0003800000 */
[----:B0-----:R-:W0:Y:S02]  /*0b20*/  LDC.64 R6, c[0x0][0x5a0] ;  /* 0x00016800ff067b82 */ /* 0x001e240000000a00 */
[----:B0-----:R-:W2:Y:S02]  /*0b30*/  LDG.E.64 R6, desc[UR54][R6.64] ;  /* 0x0000003606067981 */ /* 0x001ea4000c1e1b00 */
[----:B--2---:R-:W-:-:S04]  /*0b40*/  ISETP.NE.U32.AND P0, PT, R6, RZ, PT ;  /* 0x000000ff0600720c */ /* 0x004fc80003f05070 */
[----:B------:R-:W-:-:S13]  /*0b50*/  ISETP.NE.AND.EX P0, PT, R7, RZ, PT, P0 ;  /* 0x000000ff0700720c */ /* 0x000fda0003f05300 */
[----:B------:R-:W-:Y:S05]  /*0b60*/  @!P0 BRA `(.L_x_8) ;  /* 0x0000000000088947 */ /* 0x000fea0003800000 */
[----:B-1----:R0:W5:Y:S01]  /*0b70*/  LD.E R89, desc[UR54][R6.64] ;  /* 0x0000003606597980 */ /* 0x002162000c101900 */
[----:B------:R-:W-:Y:S05]  /*0b80*/  BRA `(.L_x_9) ;  /* 0x0000000000247947 */ /* 0x000fea0003800000 */
.L_x_8:
[----:B------:R-:W-:Y:S02]  /*0b90*/  ULDC.64 UR4, c[0x0][0x590] ;  /* 0x0001640000047ab9 */ /* 0x000fe40000000a00 */
[----:B------:R-:W-:-:S04]  /*0ba0*/  ISETP.NE.U32.AND P0, PT, RZ, UR4, PT ;  /* 0x00000004ff007c0c */ /* 0x000fc8000bf05070 */
[----:B------:R-:W-:-:S13]  /*0bb0*/  ISETP.NE.AND.EX P0, PT, RZ, UR5, PT, P0 ;  /* 0x00000005ff007c0c */ /* 0x000fda000bf05300 */
[----:B------:R-:W-:Y:S05]  /*0bc0*/  @!P0 BRA `(.L_x_10) ;  /* 0x00000000000c8947 */ /* 0x000fea0003800000 */
[----:B0-----:R-:W1:Y:S02]  /*0bd0*/  LDC.64 R6, c[0x0][0x590] ;  /* 0x00016400ff067b82 */ /* 0x001e640000000a00 */
[----:B-1----:R1:W5:Y:S01]  /*0be0*/  LDG.E R89, desc[UR54][R6.64] ;  /* 0x0000003606597981 */ /* 0x002362000c1e1900 */
[----:B------:R-:W-:Y:S05]  /*0bf0*/  BRA `(.L_x_9) ;  /* 0x0000000000087947 */ /* 0x000fea0003800000 */
.L_x_10:
[----:B------:R-:W-:Y:S02]  /*0c00*/  ULDC UR4, c[0x0][0x584] ;  /* 0x0001610000047ab9 */ /* 0x000fe40000000800 */
[----:B-1----:R-:W-:-:S07]  /*0c10*/  IMAD.U32 R89, RZ, RZ, UR4 ;  /* 0x00000004ff597e24 */ /* 0x002fce000f8e00ff */
.L_x_9:
[----:B------:R-:W-:Y:S01]  /*0c20*/  ULDC UR4, c[0x0][0x65c] ;  /* 0x0001970000047ab9 */ /* 0x000fe20000000800 */
[----:B01----:R-:W0:Y:S01]  /*0c30*/  LDC.64 R6, c[0x0][0x650] ;  /* 0x00019400ff067b82 */ /* 0x003e220000000a00 */
[----:B------:R-:W-:Y:S01]  /*0c40*/  UISETP.NE.AND UP2, UPT, UR4, 0x1, UPT ;  /* 0x000000010400788c */ /* 0x000fe2000bf45270 */
[----:B------:R-:W-:Y:S01]  /*0c50*/  IMAD.MOV.U32 R19, RZ, RZ, -0x1 ;  /* 0xffffffffff137424 */ /* 0x000fe200078e00ff */
[----:B------:R-:W-:Y:S01]  /*0c60*/  UISETP.NE.AND UP0, UPT, UR19, 0x2, UPT ;  /* 0x000000021300788c */ /* 0x000fe2000bf05270 */
[----:B------:R-:W-:Y:S01]  /*0c70*/  IMAD.MOV.U32 R18, RZ, RZ, -0x1 ;  /* 0xffffffffff127424 */ /* 0x000fe200078e00ff */
[----:B------:R-:W-:Y:S01]  /*0c80*/  UP2UR UR48, UPR, URZ, 0x4 ;  /* 0x000000043f307883 */ /* 0x000fe20008000000 */
[----:B------:R-:W-:-:S06]  /*0c90*/  IMAD.MOV.U32 R2, RZ, RZ, -0x1 ;  /* 0xffffffffff027424 */ /* 0x000fcc00078e00ff */
[----:B------:R-:W-:Y:S01]  /*0ca0*/  @UP2 ULDC UR12, c[0x0][0x10] ;  /* 0x00000400000c2ab9 */ /* 0x000fe20000000800 */
[----:B------:R-:W-:Y:S01]  /*0cb0*/  @UP2 UMOV UR4, UR8 ;  /* 0x0000000800042c82 */ /* 0x000fe20008000000 */
[----:B------:R-:W-:Y:S01]  /*0cc0*/  @UP2 UMOV UR5, URZ ;  /* 0x0000003f00052c82 */ /* 0x000fe20008000000 */
[----:B------:R-:W-:Y:S01]  /*0cd0*/  @!UP2 ULDC UR16, c[0x0][0xc] ;  /* 0x000003000010aab9 */ /* 0x000fe20000000800 */
[----:B------:R-:W-:Y:S01]  /*0ce0*/  @UP2 UIMAD.WIDE.U32 UR12, UR15, UR12, UR4 ;  /* 0x0000000c0f0c22a5 */ /* 0x000fe2000f8e0004 */
[----:B------:R-:W-:Y:S02]  /*0cf0*/  ULDC UR10, c[0x0][0xc] ;  /* 0x00000300000a7ab9 */ /* 0x000fe40000000800 */
[----:B------:R-:W-:Y:S01]  /*0d00*/  @UP2 UMOV UR4, URZ ;  /* 0x0000003f00042c82 */ /* 0x000fe20008000000 */
[----:B------:R-:W-:Y:S01]  /*0d10*/  UMOV UR5, URZ ;  /* 0x0000003f00057c82 */ /* 0x000fe20008000000 */
[----:B------:R-:W-:Y:S01]  /*0d20*/  @UP2 UIADD3 UR18, UR13, UR4, URZ ;  /* 0x000000040d122290 */ /* 0x000fe2000fffe03f */
[----:B------:R-:W-:-:S02]  /*0d30*/  ULDC UR11, c[0x0][0x10] ;  /* 0x00000400000b7ab9 */ /* 0x000fc40000000800 */
[----:B------:R-:W-:Y:S01]  /*0d40*/  UMOV UR4, UR15 ;  /* 0x0000000f00047c82 */ /* 0x000fe20008000000 */
[----:B------:R-:W-:Y:S02]  /*0d50*/  UIMAD.WIDE.U32 UR10, UR10, UR11, URZ ;  /* 0x0000000b0a0a72a5 */ /* 0x000fe4000f8e003f */
[----:B------:R-:W-:Y:S01]  /*0d60*/  @!UP2 UIMAD.WIDE.U32 UR4, UR8, UR16, UR4 ;  /* 0x000000100804a2a5 */ /* 0x000fe2000f8e0004 */
[----:B------:R-:W-:Y:S02]  /*0d70*/  ULDC UR13, c[0x0][0x14] ;  /* 0x00000500000d7ab9 */ /* 0x000fe40000000800 */
[----:B------:R-:W-:Y:S02]  /*0d80*/  UIMAD.WIDE.U32 UR36, UR10, UR13, URZ ;  /* 0x0000000d0a2472a5 */ /* 0x000fe4000f8e003f */
[----:B------:R-:W-:Y:S02]  /*0d90*/  UIMAD UR47, UR11, UR13, URZ ;  /* 0x0000000d0b2f72a4 */ /* 0x000fe4000f8e023f */
[----:B------:R-:W-:Y:S01]  /*0da0*/  @!UP2 UMOV UR12, UR4 ;  /* 0x00000004000cac82 */ /* 0x000fe20008000000 */
[----:B------:R-:W-:Y:S01]  /*0db0*/  @!UP2 UMOV UR18, UR5 ;  /* 0x000000050012ac82 */ /* 0x000fe20008000000 */
[----:B------:R-:W-:-:S02]  /*0dc0*/  UIADD3 UR47, UR37, UR47, URZ ;  /* 0x0000002f252f7290 */ /* 0x000fc4000fffe03f */
[----:B------:R-:W-:-:S04]  /*0dd0*/  UIADD3 UR4, UP1, UR12, UR36, URZ ;  /* 0x000000240c047290 */ /* 0x000fc8000ff3e03f */
[----:B------:R-:W-:Y:S02]  /*0de0*/  UIADD3.X UR5, UR18, UR47, URZ, UP1, !UPT ;  /* 0x0000002f12057290 */ /* 0x000fe40008ffe43f */
[----:B------:R-:W-:Y:S02]  /*0df0*/  USEL UR4, UR4, UR12, !UP0 ;  /* 0x0000000c04047287 */ /* 0x000fe4000c000000 */
[----:B------:R-:W-:-:S04]  /*0e00*/  USEL UR5, UR5, UR18, !UP0 ;  /* 0x0000001205057287 */ /* 0x000fc8000c000000 */
[----:B0-----:R-:W-:Y:S01]  /*0e10*/  ISETP.LE.U32.AND P0, PT, R6, UR4, PT ;  /* 0x0000000406007c0c */ /* 0x001fe2000bf03070 */
[----:B------:R-:W-:Y:S02]  /*0e20*/  IMAD.U32 R16, RZ, RZ, UR4 ;  /* 0x00000004ff107e24 */ /* 0x000fe4000f8e00ff */
[----:B------:R-:W-:Y:S02]  /*0e30*/  IMAD.U32 R0, RZ, RZ, UR5 ;  /* 0x00000005ff007e24 */ /* 0x000fe4000f8e00ff */
[----:B------:R-:W-:-:S03]  /*0e40*/  IMAD.U32 R17, RZ, RZ, UR5 ;  /* 0x00000005ff117e24 */ /* 0x000fc6000f8e00ff */
[----:B------:R-:W-:Y:S02]  /*0e50*/  ISETP.GE.U32.AND.EX P0, PT, R0, R7, PT, P0 ;  /* 0x000000070000720c */ /* 0x000fe40003f06100 */
[----:B------:R-:W-:-:S11]  /*0e60*/  PRMT R0, RZ, 0x7610, R0 ;  /* 0x00007610ff007816 */ /* 0x000fd60000000000 */
[----:B------:R-:W-:Y:S05]  /*0e70*/  @P0 BRA `(.L_x_11) ;  /* 0x0000000400500947 */ /* 0x000fea0003800000 */
[----:B------:R-:W-:Y:S01]  /*0e80*/  ULDC.64 UR18, c[0x0][0x628] ;  /* 0x00018a0000127ab9 */ /* 0x000fe20000000a00 */
[C---:B------:R-:W-:Y:S01]  /*0e90*/  R2UR UR20, R16.reuse ;  /* 0x00000000101472ca */ /* 0x040fe200000e0000 */
[----:B------:R-:W-:Y:S01]  /*0ea0*/  ULDC UR16, c[0x0][0x630] ;  /* 0x00018c0000107ab9 */ /* 0x000fe20000000800 */
[----:B------:R-:W-:Y:S02]  /*0eb0*/  ISETP.NE.U32.AND P0, PT, RZ, UR18, PT ;  /* 0x00000012ff007c0c */ /* 0x000fe4000bf05070 */
[----:B------:R-:W-:Y:S02]  /*0ec0*/  R2UR UR4, R16 ;  /* 0x00000000100472ca */ /* 0x000fe400000e0000 */
[----:B------:R-:W-:Y:S02]  /*0ed0*/  ISETP.NE.AND.EX P0, PT, RZ, UR19, PT, P0 ;  /* 0x00000013ff007c0c */ /* 0x000fe4000bf05300 */
[----:B------:R-:W-:-:S11]  /*0ee0*/  R2UR UR5, R17 ;  /* 0x00000000110572ca */ /* 0x000fd600000e0000 */
[----:B------:R-:W-:Y:S05]  /*0ef0*/  @!P0 BRA `(.L_x_12) ;  /* 0x0000000000308947 */ /* 0x000fea0003800000 */
[----:B------:R-:W-:Y:S01]  /*0f00*/  R2UR UR4, R16 ;  /* 0x00000000100472ca */ /* 0x000fe200000e0000 */
[----:B------:R-:W-:Y:S01]  /*0f10*/  ULDC UR12, c[0x0][0x634] ;  /* 0x00018d00000c7ab9 */ /* 0x000fe20000000800 */
[----:B------:R-:W-:-:S11]  /*0f20*/  R2UR UR15, R17 ;  /* 0x00000000110f72ca */ /* 0x000fd600000e0000 */
[----:B------:R-:W-:-:S04]  /*0f30*/  UIADD3 UR12, UP1, UR4, UR12, URZ ;  /* 0x0000000c040c7290 */ /* 0x000fc8000ff3e03f */
[----:B------:R-:W-:-:S04]  /*0f40*/  UIADD3.X UR15, URZ, UR15, URZ, UP1, !UPT ;  /* 0x0000000f3f0f7290 */ /* 0x000fc80008ffe43f */
[----:B------:R-:W-:-:S04]  /*0f50*/  UIMAD.WIDE.U32 UR4, UR15, UR18, URZ ;  /* 0x000000120f0472a5 */ /* 0x000fc8000f8e003f */
[----:B------:R-:W-:Y:S02]  /*0f60*/  UIMAD.WIDE.U32 UR10, UP1, UR12, UR19, UR4 ;  /* 0x000000130c0a72a5 */ /* 0x000fe4000f820004 */
[----:B------:R-:W-:Y:S02]  /*0f70*/  UIMAD.WIDE.U32 UR4, UR12, UR18, URZ ;  /* 0x000000120c0472a5 */ /* 0x000fe4000f8e003f */
[----:B------:R-:W-:Y:S02]  /*0f80*/  UIADD3.X UR13, URZ, URZ, URZ, UP1, !UPT ;  /* 0x0000003f3f0d7290 */ /* 0x000fe40008ffe43f */
[----:B------:R-:W-:Y:S01]  /*0f90*/  UIADD3 URZ, UP1, UR5, UR10, URZ ;  /* 0x0000000a053f7290 */ /* 0x000fe2000ff3e03f */
[----:B------:R-:W-:-:S03]  /*0fa0*/  UMOV UR12, UR11 ;  /* 0x0000000b000c7c82 */ /* 0x000fc60008000000 */
[----:B------:R-:W-:-:S12]  /*0fb0*/  UIMAD.WIDE.U32.X UR4, UR15, UR19, UR12, UP1 ;  /* 0x000000130f0472a5 */ /* 0x000fd800088e040c */
.L_x_12:
[----:B------:R-:W-:Y:S01]  /*0fc0*/  USHF.R.U64 UR4, UR4, UR16, UR5 ;  /* 0x0000001004047299 */ /* 0x000fe20008001205 */
[----:B------:R-:W-:Y:S01]  /*0fd0*/  R2UR UR11, R17 ;  /* 0x00000000110b72ca */ /* 0x000fe200000e0000 */
[----:B------:R-:W-:Y:S02]  /*0fe0*/  USHF.R.U32.HI UR5, URZ, UR16, UR5 ;  /* 0x000000103f057299 */ /* 0x000fe40008011605 */
[----:B------:R-:W-:Y:S01]  /*0ff0*/  UIADD3 UR12, UP1, URZ, -UR4, URZ ;  /* 0x800000043f0c7290 */ /* 0x000fe2000ff3e03f */
[----:B------:R-:W-:Y:S01]  /*1000*/  ULDC.64 UR18, c[0x0][0x620] ;  /* 0x0001880000127ab9 */ /* 0x000fe20000000a00 */
[----:B------:R-:W-:Y:S02]  /*1010*/  UISETP.NE.AND UP2, UPT, UR48, URZ, UPT ;  /* 0x0000003f3000728c */ /* 0x000fe4000bf45270 */
[----:B------:R-:W-:Y:S01]  /*1020*/  UIADD3.X UR5, URZ, ~UR5, URZ, UP1, !UPT ;  /* 0x800000053f057290 */ /* 0x000fe20008ffe43f */
[----:B------:R-:W-:Y:S01]  /*1030*/  UMOV UR10, UR20 ;  /* 0x00000014000a7c82 */ /* 0x000fe20008000000 */
[----:B------:R-:W-:-:S02]  /*1040*/  ULDC UR13, c[0x0][0x618] ;  /* 0x00018600000d7ab9 */ /* 0x000fc40000000800 */
[----:B------:R-:W-:Y:S02]  /*1050*/  UIMAD UR5, UR5, UR18, URZ ;  /* 0x00000012050572a4 */ /* 0x000fe4000f8e023f */
[----:B------:R-:W-:Y:S02]  /*1060*/  UIMAD.WIDE.U32 UR10, UR12, UR18, UR10 ;  /* 0x000000120c0a72a5 */ /* 0x000fe4000f8e000a */
[----:B------:R-:W-:Y:S02]  /*1070*/  UIMAD UR12, UR12, UR19, UR5 ;  /* 0x000000130c0c72a4 */ /* 0x000fe4000f8e0205 */
[----:B------:R-:W-:Y:S02]  /*1080*/  @UP2 UIMAD UR7, UR17, UR9, UR8 ;  /* 0x00000009110722a4 */ /* 0x000fe4000f8e0208 */
[----:B------:R-:W-:Y:S01]  /*1090*/  UIADD3 UR11, UR11, UR12, URZ ;  /* 0x0000000c0b0b7290 */ /* 0x000fe2000fffe03f */
[----:B------:R-:W-:Y:S01]  /*10a0*/  ULDC.64 UR8, c[0x0][0x640] ;  /* 0x0001900000087ab9 */ /* 0x000fe20000000a00 */
[----:B------:R-:W-:-:S02]  /*10b0*/  ULDC UR15, c[0x0][0x608] ;  /* 0x00018200000f7ab9 */ /* 0x000fc40000000800 */
[----:B------:R-:W-:Y:S01]  /*10c0*/  USHF.R.U64 UR20, UR10, UR13, UR11 ;  /* 0x0000000d0a147299 */ /* 0x000fe2000800120b */
[----:B------:R-:W-:Y:S01]  /*10d0*/  ISETP.NE.U32.AND P0, PT, RZ, UR8, PT ;  /* 0x00000008ff007c0c */ /* 0x000fe2000bf05070 */
[----:B------:R-:W-:Y:S01]  /*10e0*/  USHF.R.U32.HI UR11, URZ, UR13, UR11 ;  /* 0x0000000d3f0b7299 */ /* 0x000fe2000801160b */
[----:B------:R-:W-:Y:S02]  /*10f0*/  ULDC UR21, c[0x0][0x658] ;  /* 0x0001960000157ab9 */ /* 0x000fe40000000800 */
[----:B------:R-:W-:Y:S01]  /*1100*/  ISETP.NE.AND.EX P0, PT, RZ, UR9, PT, P0 ;  /* 0x00000009ff007c0c */ /* 0x000fe2000bf05300 */
[----:B------:R-:W-:Y:S02]  /*1110*/  USHF.R.U64 UR25, UR20, UR15, UR11 ;  /* 0x0000000f14197299 */ /* 0x000fe4000800120b */
[----:B------:R-:W-:Y:S01]  /*1120*/  USHF.R.U32.HI UR11, URZ, UR15, UR11 ;  /* 0x0000000f3f0b7299 */ /* 0x000fe2000801160b */
[----:B------:R-:W-:Y:S01]  /*1130*/  UMOV UR10, 0xffffffff ;  /* 0xffffffff000a7882 */ /* 0x000fe20000000000 */
[----:B------:R-:W-:Y:S01]  /*1140*/  ULDC UR5, c[0x0][0x600] ;  /* 0x0001800000057ab9 */ /* 0x000fe20000000800 */
[----:B------:R-:W-:-:S02]  /*1150*/  USHF.L.U32 UR10, UR10, UR21, URZ ;  /* 0x000000150a0a7299 */ /* 0x000fc4000800063f */
[----:B------:R-:W-:Y:S02]  /*1160*/  USHF.R.U64 UR26, UR25, UR21, UR11 ;  /* 0x00000015191a7299 */ /* 0x000fe4000800120b */
[----:B------:R-:W-:Y:S02]  /*1170*/  ULOP3.LUT UR15, URZ, UR10, URZ, 0x33, !UPT ;  /* 0x0000000a3f0f7292 */ /* 0x000fe4000f8e333f */
[----:B------:R-:W-:Y:S02]  /*1180*/  UIADD3 UR19, UR5, -0x1, URZ ;  /* 0xffffffff05137890 */ /* 0x000fe4000fffe03f */
[----:B------:R-:W-:Y:S01]  /*1190*/  USHF.R.U32.HI UR11, URZ, UR21, UR11 ;  /* 0x000000153f0b7299 */ /* 0x000fe2000801160b */
[----:B------:R-:W-:Y:S01]  /*11a0*/  ULDC UR22, c[0x0][0x648] ;  /* 0x0001920000167ab9 */ /* 0x000fe20000000800 */
[----:B------:R-:W-:Y:S01]  /*11b0*/  ULDC UR23, c[0x0][0x638] ;  /* 0x00018e0000177ab9 */ /* 0x000fe20000000800 */
[----:B------:R-:W-:Y:S01]  /*11c0*/  UMOV UR24, 0x1 ;  /* 0x0000000100187882 */ /* 0x000fe20000000000 */
[----:B------:R-:W-:Y:S01]  /*11d0*/  UMOV UR10, UR26 ;  /* 0x0000001a000a7c82 */ /* 0x000fe20008000000 */
[----:B------:R-:W-:Y:S07]  /*11e0*/  @!P0 BRA `(.L_x_13) ;  /* 0x0000000000308947 */ /* 0x000fee0003800000 */
[----:B------:R-:W-:Y:S02]  /*11f0*/  ULDC UR16, c[0x0][0x64c] ;  /* 0x0001930000107ab9 */ /* 0x000fe40000000800 */
        /* <DEDUP_REMOVED lines=8> */
[----:B------:R-:W-:-:S07]  /*1280*/  UIMAD.WIDE.U32.X UR8, UR18, UR9, UR16, UP1 ;  /* 0x00000009120872a5 */ /* 0x000fce00088e0410 */
[----:B------:R-:W-:Y:S01]  /*1290*/  UMOV UR10, UR8 ;  /* 0x00000008000a7c82 */ /* 0x000fe20008000000 */
[----:B------:R-:W-:-:S05]  /*12a0*/  UMOV UR11, UR9 ;  /* 0x00000009000b7c82 */ /* 0x000fca0008000000 */
.L_x_13:
[----:B------:R-:W-:Y:S01]  /*12b0*/  USHF.R.U64 UR9, UR10, UR22, UR11 ;  /* 0x000000160a097299 */ /* 0x000fe2000800120b */
[----:B------:R-:W-:Y:S01]  /*12c0*/  IMAD.MOV.U32 R0, RZ, RZ, 0x1 ;  /* 0x00000001ff007424 */ /* 0x000fe200078e00ff */
[----:B------:R-:W-:Y:S01]  /*12d0*/  USHF.L.U32 UR8, UR24, UR21, URZ ;  /* 0x0000001518087299 */ /* 0x000fe2000800063f */
[----:B------:R-:W-:Y:S01]  /*12e0*/  IMAD.U32 R2, RZ, RZ, UR4 ;  /* 0x00000004ff027e24 */ /* 0x000fe2000f8e00ff */
[----:B------:R-:W-:Y:S02]  /*12f0*/  ULOP3.LUT UR15, UR25, UR15, URZ, 0xc0, !UPT ;  /* 0x0000000f190f7292 */ /* 0x000fe4000f8ec03f */
[----:B------:R-:W-:Y:S02]  /*1300*/  UIADD3 UR10, -UR9, URZ, URZ ;  /* 0x0000003f090a7290 */ /* 0x000fe4000fffe13f */
[----:B------:R-:W-:Y:S02]  /*1310*/  UIMAD UR15, UR8, UR9, UR15 ;  /* 0x00000009080f72a4 */ /* 0x000fe4000f8e020f */
[----:B------:R-:W-:-:S02]  /*1320*/  ULOP3.LUT UR19, UR20, UR19, URZ, 0xc0, !UPT ;  /* 0x0000001314137292 */ /* 0x000fc4000f8ec03f */
[----:B------:R-:W-:Y:S01]  /*1330*/  UIMAD UR8, UR10, UR23, UR26 ;  /* 0x000000170a0872a4 */ /* 0x000fe2000f8e021a */
[----:B------:R-:W-:Y:S01]  /*1340*/  ULDC UR9, c[0x0][0x610] ;  /* 0x0001840000097ab9 */ /* 0x000fe20000000800 */
[----:B------:R-:W-:Y:S02]  /*1350*/  UISETP.NE.AND UP1, UPT, UR48, URZ, UPT ;  /* 0x0000003f3000728c */ /* 0x000fe4000bf25270 */
[----:B------:R-:W-:Y:S02]  /*1360*/  UIMAD UR7, UR15, UR9, UR7 ;  /* 0x000000090f0772a4 */ /* 0x000fe4000f8e0207 */
[----:B------:R-:W-:-:S04]  /*1370*/  UIMAD UR8, UR8, UR5, UR19 ;  /* 0x00000005080872a4 */ /* 0x000fc8000f8e0213 */
[----:B------:R-:W-:Y:S02]  /*1380*/  USEL UR5, UR8, UR7, !UP1 ;  /* 0x0000000708057287 */ /* 0x000fe4000c800000 */
[----:B------:R-:W-:-:S04]  /*1390*/  USEL UR7, UR7, UR8, !UP1 ;  /* 0x0000000807077287 */ /* 0x000fc8000c800000 */
[----:B------:R-:W-:Y:S02]  /*13a0*/  IMAD.U32 R18, RZ, RZ, UR5 ;  /* 0x00000005ff127e24 */ /* 0x000fe4000f8e00ff */
[----:B------:R-:W-:-:S07]  /*13b0*/  IMAD.U32 R19, RZ, RZ, UR7 ;  /* 0x00000007ff137e24 */ /* 0x000fce000f8e00ff */
.L_x_11:
[----:B------:R-:W-:Y:S05]  /*13c0*/  @!P1 BRA `(.L_x_14) ;  /* 0x00000000000c9947 */ /* 0x000fea0003800000 */
[----:B------:R-:W-:Y:S01]  /*13d0*/  UCGABAR_WAIT ;  /* 0x0000000000007dc7 */ /* 0x000fe20008000000 */
[----:B------:R-:W-:Y:S01]  /*13e0*/  CCTL.IVALL ;  /* 0x00000000ff00798f */ /* 0x000fe20002000000 */
[----:B------:R-:W-:Y:S05]  /*13f0*/  BRA `(.L_x_15) ;  /* 0x0000000000047947 */ /* 0x000fea0003800000 */
.L_x_14:
[----:B------:R-:W-:Y:S06]  /*1400*/  BAR.SYNC.DEFER_BLOCKING 0x0 ;  /* 0x0000000000007b1d */ /* 0x000fec0000010000 */
.L_x_15:
[----:B------:R-:W-:Y:S02]  /*1410*/  ULDC UR4, c[0x0][0x28c] ;  /* 0x0000a30000047ab9 */ /* 0x000fe40000000800 */
[----:B------:R-:W-:-:S04]  /*1420*/  UIADD3 UR4, UR4, 0x1f, URZ ;  /* 0x0000001f04047890 */ /* 0x000fc8000fffe03f */
[----:B------:R-:W-:-:S04]  /*1430*/  USHF.R.S32.HI UR5, URZ, 0x1f, UR4 ;  /* 0x0000001f3f057899 */ /* 0x000fc80008011404 */
[----:B------:R-:W-:-:S04]  /*1440*/  ULEA.HI UR5, UR5, UR4, URZ, 0x5 ;  /* 0x0000000405057291 */ /* 0x000fc8000f8f283f */
[----:B------:R-:W-:Y:S01]  /*1450*/  USHF.R.S32.HI UR49, URZ, 0x5, UR5 ;  /* 0x000000053f317899 */ /* 0x000fe20008011405 */
[----:B------:R-:W-:Y:S11]  /*1460*/  @!P2 BRA `(.L_x_16) ;  /* 0x0000004400a8a947 */ /* 0x000ff60003800000 */
[----:B------:R-:W-:-:S06]  /*1470*/  UISETP.GT.U32.AND UP1, UPT, UR14, 0x1, UPT ;  /* 0x000000010e00788c */ /* 0x000fcc000bf24070 */
[----:B------:R-:W-:-:S13]  /*1480*/  PLOP3.LUT P0, PT, PT, PT, UP1, 0x80, 0x0 ;  /* 0x000000000000781c */ /* 0x000fda0003f0f018 */
[----:B------:R-:W-:Y:S05]  /*1490*/  @P0 EXIT ;  /* 0x000000000000094d */ /* 0x000fea0003800000 */
.L_x_17:
[----:B------:R-:W-:-:S08]  /*14a0*/  NOP ;  /* 0x0000000000007918 */ /* 0x000fd00000000000 */
[----:B------:R-:W0:Y:S02]  /*14b0*/  USETMAXREG.TRY_ALLOC.CTAPOOL UP1, 0xe8 ;  /* 0x000000e8000079c8 */ /* 0x000e240008020600 */
[----:B0-----:R-:W-:-:S13]  /*14c0*/  PLOP3.LUT P0, PT, PT, PT, UP1, 0x80, 0x0 ;  /* 0x000000000000781c */ /* 0x001fda0003f0f018 */
[----:B------:R-:W-:Y:S05]  /*14d0*/  @!P0 BRA `(.L_x_17) ;  /* 0xfffffffc00f08947 */ /* 0x000fea000383ffff */
[----:B------:R-:W-:-:S13]  /*14e0*/  LOP3.LUT P0, RZ, R0, 0xff, RZ, 0xc0, !PT ;  /* 0x000000ff00ff7812 */ /* 0x000fda000780c0ff */
[----:B------:R-:W-:Y:S05]  /*14f0*/  @!P0 EXIT ;  /* 0x000000000000894d */ /* 0x000fea0003800000 */
[----:B------:R-:W0:Y:S01]  /*1500*/  S2UR UR5, SR_CgaCtaId ;  /* 0x00000000000579c3 */ /* 0x000e220000008800 */
[CC--:B------:R-:W-:Y:S01]  /*1510*/  LEA.HI R0, R9.reuse, R4.reuse, RZ, 0x2 ;  /* 0x0000000409007211 */ /* 0x0c0fe200078f10ff */
[----:B------:R-:W-:Y:S01]  /*1520*/  USHF.R.U32.HI UR4, URZ, 0x2, UR49 ;  /* 0x000000023f047899 */ /* 0x000fe20008011631 */
[----:B------:R-:W-:Y:S01]  /*1530*/  LEA.HI R9, R9, R4, RZ, 0x5 ;  /* 0x0000000409097211 */ /* 0x000fe200078f28ff */
[----:B------:R-:W-:Y:S01]  /*1540*/  UMOV UR38, 0x400 ;  /* 0x0000040000267882 */ /* 0x000fe20000000000 */
[--C-:B------:R-:W-:Y:S01]  /*1550*/  SHF.R.S32.HI R90, RZ, 0x2, R0.reuse ;  /* 0x00000002ff5a7819 */ /* 0x100fe20000011400 */
[----:B------:R-:W-:Y:S01]  /*1560*/  ULOP3.LUT UR40, UR49, 0x3, URZ, 0xc0, !UPT ;  /* 0x0000000331287892 */ /* 0x000fe2000f8ec03f */
[----:B------:R-:W-:Y:S01]  /*1570*/  SHF.R.S32.HI R7, RZ, 0x1f, R0 ;  /* 0x0000001fff077819 */ /* 0x000fe20000011400 */
[----:B------:R-:W1:Y:S01]  /*1580*/  LDC R94, c[0x0][0x288] ;  /* 0x0000a200ff5e7b82 */ /* 0x000e620000000800 */
[----:B------:R-:W-:Y:S01]  /*1590*/  LOP3.LUT R3, R0, 0xfffffffc, RZ, 0xc0, !PT ;  /* 0xfffffffc00037812 */ /* 0x000fe200078ec0ff */
[----:B------:R-:W-:Y:S01]  /*15a0*/  VIADD R0, R5, 0xffffffff ;  /* 0xffffffff05007836 */ /* 0x000fe20000000000 */
[----:B------:R-:W-:Y:S01]  /*15b0*/  LEA.HI R7, R7, R90, RZ, 0x3 ;  /* 0x0000005a07077211 */ /* 0x000fe200078f18ff */
[----:B------:R-:W-:Y:S01]  /*15c0*/  ULOP3.LUT UR4, UR4, 0x1, URZ, 0xc0, !UPT ;  /* 0x0000000104047892 */ /* 0x000fe2000f8ec03f */
[----:B------:R-:W-:Y:S01]  /*15d0*/  SHF.R.S32.HI R9, RZ, 0x5, R9 ;  /* 0x00000005ff097819 */ /* 0x000fe20000011409 */
[----:B------:R-:W-:Y:S01]  /*15e0*/  USEL UR40, UR40, URZ, !UP0 ;  /* 0x0000003f28287287 */ /* 0x000fe2000c000000 */
[----:B------:R-:W-:Y:S01]  /*15f0*/  LOP3.LUT R7, R7, 0xfffffff8, RZ, 0xc0, !PT ;  /* 0xfffffff807077812 */ /* 0x000fe200078ec0ff */
[----:B------:R-:W-:Y:S01]  /*1600*/  UISETP.EQ.U32.AND UP0, UPT, UR4, 0x1, !UP0 ;  /* 0x000000010400788c */ /* 0x000fe2000c702070 */
[----:B------:R-:W-:Y:S01]  /*1610*/  ISETP.NE.AND P0, PT, R0, RZ, PT ;  /* 0x000000ff0000720c */ /* 0x000fe20003f05270 */
[----:B------:R-:W-:Y:S01]  /*1620*/  IMAD.IADD R3, R4, 0x1, -R3 ;  /* 0x0000000104037824 */ /* 0x000fe200078e0a03 */
[----:B------:R-:W-:Y:S01]  /*1630*/  UISETP.LT.AND UP1, UPT, UR49, 0x1, UPT ;  /* 0x000000013100788c */ /* 0x000fe2000bf21270 */
[----:B------:R-:W-:Y:S01]  /*1640*/  IMAD.IADD R90, R90, 0x1, -R7 ;  /* 0x000000015a5a7824 */ /* 0x000fe200078e0a07 */
[----:B------:R-:W-:Y:S01]  /*1650*/  ULDC UR39, c[0x0][0x658] ;  /* 0x0001960000277ab9 */ /* 0x000fe20000000800 */
[----:B------:R-:W-:Y:S01]  /*1660*/  IMAD.SHL.U32 R0, R0, 0x8, RZ ;  /* 0x0000000800007824 */ /* 0x000fe200078e00ff */
[----:B------:R-:W-:Y:S01]  /*1670*/  UMOV UR6, 0xffffffff ;  /* 0xffffffff00067882 */ /* 0x000fe20000000000 */
[----:B0-----:R-:W-:Y:S01]  /*1680*/  ULEA UR38, UR5, UR38, 0x18 ;  /* 0x0000002605267291 */ /* 0x001fe2000f8ec03f */
[--C-:B------:R-:W-:Y:S01]  /*1690*/  SHF.R.S32.HI R91, RZ, 0x1f, R90.reuse ;  /* 0x0000001fff5b7819 */ /* 0x100fe2000001145a */
[----:B------:R-:W-:Y:S01]  /*16a0*/  IMAD.SHL.U32 R92, R3, 0x2, RZ ;  /* 0x00000002035c7824 */ /* 0x000fe200078e00ff */
[----:B------:R-:W-:Y:S01]  /*16b0*/  LOP3.LUT R0, R0, 0x8, RZ, 0xc0, !PT ;  /* 0x0000000800007812 */ /* 0x000fe200078ec0ff */
[----:B------:R-:W-:Y:S01]  /*16c0*/  UIADD3 UR4, UR38, 0x180, URZ ;  /* 0x0000018026047890 */ /* 0x000fe2000fffe03f */
[C-C-:B------:R-:W-:Y:S01]  /*16d0*/  IMAD R97, R9.reuse, -0x10, -R90.reuse ;  /* 0xfffffff009617824 */ /* 0x140fe200078e0a5a */
[----:B------:R-:W-:Y:S01]  /*16e0*/  UIADD3 UR5, UR38, 0x2180, URZ ;  /* 0x0000218026057890 */ /* 0x000fe2000fffe03f */
[----:B------:R-:W-:Y:S01]  /*16f0*/  IMAD.WIDE R90, R9, 0x10, R90 ;  /* 0x00000010095a7825 */ /* 0x000fe200078e025a */
[----:B------:R-:W-:Y:S01]  /*1700*/  UIADD3 UR52, UR38, 0x50, URZ ;  /* 0x0000005026347890 */ /* 0x000fe2000fffe03f */
[----:B------:R-:W-:Y:S01]  /*1710*/  SEL R99, RZ, 0x1, P0 ;  /* 0x00000001ff637807 */ /* 0x000fe20000000000 */
[----:B------:R-:W-:Y:S01]  /*1720*/  USHF.R.U32.HI UR4, URZ, 0x4, UR4 ;  /* 0x000000043f047899 */ /* 0x000fe20008011604 */
[----:B-1----:R-:W-:Y:S01]  /*1730*/  IMAD R94, R3, -0x2, R94 ;  /* 0xfffffffe035e7824 */ /* 0x002fe200078e025e */
[----:B------:R-:W-:Y:S01]  /*1740*/  USHF.R.U32.HI UR5, URZ, 0x4, UR5 ;  /* 0x000000043f057899 */ /* 0x000fe20008011605 */
[C---:B------:R-:W-:Y:S01]  /*1750*/  LOP3.LUT R100, R0.reuse, 0x8, RZ, 0x3c, !PT ;  /* 0x0000000800647812 */ /* 0x040fe200078e3cff */
[----:B------:R-:W-:Y:S01]  /*1760*/  ULDC UR8, c[0x0][0x284] ;  /* 0x0000a10000087ab9 */ /* 0x000fe20000000800 */
[----:B------:R-:W-:Y:S01]  /*1770*/  USEL UR41, UR49, 0x1, UP1 ;  /* 0x0000000131297887 */ /* 0x000fe20008800000 */
[----:B------:R-:W-:Y:S01]  /*1780*/  LEA R95, R5, UR52, 0x3 ;  /* 0x00000034055f7c11 */ /* 0x000fe2000f8e18ff */
[----:B------:R-:W-:Y:S01]  /*1790*/  USHF.L.U32 UR6, UR6, UR39, URZ ;  /* 0x0000002706067299 */ /* 0x000fe2000800063f */
[----:B------:R-:W-:Y:S01]  /*17a0*/  LOP3.LUT R96, R0, 0x18, RZ, 0x3c, !PT ;  /* 0x0000001800607812 */ /* 0x000fe200078e3cff */
[----:B------:R-:W-:Y:S01]  /*17b0*/  ULOP3.LUT UR4, UR4, 0x3fff, URZ, 0xc0, !UPT ;  /* 0x00003fff04047892 */ /* 0x000fe2000f8ec03f */
[----:B------:R-:W-:Y:S01]  /*17c0*/  SHF.R.S32.HI R93, RZ, 0x1f, R92 ;  /* 0x0000001fff5d7819 */ /* 0x000fe2000001145c */
[----:B------:R-:W-:Y:S01]  /*17d0*/  ULOP3.LUT UR5, UR5, 0x3fff, URZ, 0xc0, !UPT ;  /* 0x00003fff05057892 */ /* 0x000fe2000f8ec03f */
[----:B------:R-:W-:Y:S01]  /*17e0*/  VIADD R97, R97, UR8 ;  /* 0x0000000861617c36 */ /* 0x000fe20008000000 */
[----:B------:R-:W-:Y:S01]  /*17f0*/  UMOV UR7, 0x1 ;  /* 0x0000000100077882 */ /* 0x000fe20000000000 */
[----:B------:R-:W-:-:S02]  /*1800*/  USHF.L.U32 UR50, UR49, 0x1, URZ ;  /* 0x0000000131327899 */ /* 0x000fc4000800063f */
[----:B------:R-:W-:Y:S02]  /*1810*/  USHF.L.U64.HI UR51, UR36, 0x1, UR47 ;  /* 0x0000000124337899 */ /* 0x000fe4000801022f */
[----:B------:R-:W-:Y:S02]  /*1820*/  USHF.L.U32 UR39, UR7, UR39, URZ ;  /* 0x0000002707277299 */ /* 0x000fe4000800063f */
[----:B------:R-:W-:Y:S02]  /*1830*/  UIADD3 UR41, -UR41, UR49, URZ ;  /* 0x0000003129297290 */ /* 0x000fe4000fffe13f */
[----:B------:R-:W-:Y:S02]  /*1840*/  ULOP3.LUT UR42, URZ, UR6, URZ, 0x33, !UPT ;  /* 0x000000063f2a7292 */ /* 0x000fe4000f8e333f */
[----:B------:R-:W-:Y:S02]  /*1850*/  USEL UR43, URZ, 0x1, !UP0 ;  /* 0x000000013f2b7887 */ /* 0x000fe4000c000000 */
[----:B------:R-:W-:-:S02]  /*1860*/  ULOP3.LUT UR44, UR4, 0x10000, URZ, 0xfc, !UPT ;  /* 0x00010000042c7892 */ /* 0x000fc4000f8efc3f */
[----:B------:R-:W-:-:S12]  /*1870*/  ULOP3.LUT UR45, UR5, 0x10000, URZ, 0xfc, !UPT ;  /* 0x00010000052d7892 */ /* 0x000fd8000f8efc3f */
.L_x_169:
[----:B------:R-:W-:-:S04]  /*1880*/  SHF.L.U32 R0, R99, 0x1f, RZ ;  /* 0x0000001f63007819 */ /* 0x000fc800000006ff */
[----:B------:R-:W0:Y:S02]  /*1890*/  SYNCS.PHASECHK.TRANS64.TRYWAIT P0, [R95+URZ+-0x8], R0 ;  /* 0xfffff8005f0075a7 */ /* 0x000e24000800017f */
[----:B01-34-:R-:W-:Y:S05]  /*18a0*/  @!P0 BRA `(.L_x_18) ;  /* 0x0000005000b48947 */ /* 0x01bfea0003800000 */
.L_x_191:
[----:B------:R-:W-:Y:S02]  /*18b0*/  ULDC UR4, c[0x0][0x28c] ;  /* 0x0000a30000047ab9 */ /* 0x000fe40000000800 */
[----:B------:R-:W-:-:S13]  /*18c0*/  ISETP.LT.AND P0, PT, RZ, UR4, PT ;  /* 0x00000004ff007c0c */ /* 0x000fda000bf01270 */
[----:B------:R-:W-:Y:S05]  /*18d0*/  @P0 BRA `(.L_x_19) ;  /* 0x0000000000400947 */ /* 0x000fea0003800000 */
[----:B0-----:R-:W-:Y:S01]  /*18e0*/  MOV R0, 0x0 ;  /* 0x0000000000007802 */ /* 0x001fe20000000f00 */
[----:B------:R-:W-:Y:S01]  /*18f0*/  ULDC.64 UR4, c[0x4][0x68] ;  /* 0x01001a0000047ab9 */ /* 0x000fe20000000a00 */
[----:B------:R-:W-:Y:S01]  /*1900*/  ULDC.64 UR6, c[0x4][0x8] ;  /* 0x0100020000067ab9 */ /* 0x000fe20000000a00 */
[----:B------:R-:W-:Y:S01]  /*1910*/  IMAD.U32 R4, RZ, RZ, UR4 ;  /* 0x00000004ff047e24 */ /* 0x000fe2000f8e00ff */
[----:B------:R0:W1:Y:S01]  /*1920*/  LDC.64 R14, c[0x4][R0] ;  /* 0x01000000000e7b82 */ /* 0x0000620000000a00 */
[----:B------:R-:W-:Y:S01]  /*1930*/  IMAD.U32 R5, RZ, RZ, UR5 ;  /* 0x00000005ff057e24 */ /* 0x000fe2000f8e00ff */
[----:B------:R-:W-:Y:S01]  /*1940*/  ULDC.64 UR4, c[0x4][0x70] ;  /* 0x01001c0000047ab9 */ /* 0x000fe20000000a00 */
[----:B------:R-:W-:Y:S02]  /*1950*/  IMAD.U32 R10, RZ, RZ, UR6 ;  /* 0x00000006ff0a7e24 */ /* 0x000fe4000f8e00ff */
[----:B------:R-:W-:Y:S02]  /*1960*/  IMAD.U32 R6, RZ, RZ, UR4 ;  /* 0x00000004ff067e24 */ /* 0x000fe4000f8e00ff */
[----:B------:R-:W-:-:S02]  /*1970*/  IMAD.U32 R7, RZ, RZ, UR5 ;  /* 0x00000005ff077e24 */ /* 0x000fc4000f8e00ff */
[----:B------:R-:W-:Y:S02]  /*1980*/  IMAD.U32 R11, RZ, RZ, UR7 ;  /* 0x00000007ff0b7e24 */ /* 0x000fe4000f8e00ff */
[----:B------:R-:W-:Y:S02]  /*1990*/  IMAD.MOV.U32 R8, RZ, RZ, 0x1e1 ;  /* 0x000001e1ff087424 */ /* 0x000fe400078e00ff */
[----:B------:R-:W-:Y:S02]  /*19a0*/  IMAD.MOV.U32 R12, RZ, RZ, 0x1 ;  /* 0x00000001ff0c7424 */ /* 0x000fe400078e00ff */
[----:B0-----:R-:W-:-:S07]  /*19b0*/  IMAD.MOV.U32 R13, RZ, RZ, RZ ;  /* 0x000000ffff0d7224 */ /* 0x001fce00078e00ff */
[----:B------:R-:W-:-:S07]  /*19c0*/  LEPC R20, `(.L_x_19) ;  /* 0x000000001014794e */ /* 0x000fce0000000000 */
[----:B-1---5:R-:W-:Y:S05]  /*19d0*/  CALL.ABS.NOINC R14 ;  /* 0x000000000e007343 */ /* 0x022fea0003c00000 */
.L_x_19:
[----:B------:R-:W-:-:S06]  /*19e0*/  ULOP3.LUT UR4, UR46, 0x1, URZ, 0xfc, !UPT ;  /* 0x000000012e047892 */ /* 0x000fcc000f8efc3f */
[----:B0-----:R-:W-:-:S05]  /*19f0*/  IMAD.U32 R0, RZ, RZ, UR4 ;  /* 0x00000004ff007e24 */ /* 0x001fca000f8e00ff */
[----:B------:R-:W-:-:S13]  /*1a00*/  ISETP.NE.AND P0, PT, R0, 0x3, PT ;  /* 0x000000030000780c */ /* 0x000fda0003f05270 */
[----:B------:R-:W-:Y:S05]  /*1a10*/  @!P0 BRA `(.L_x_20) ;  /* 0x0000000000048947 */ /* 0x000fea0003800000 */
[----:B------:R-:W-:Y:S01]  /*1a20*/  BPT.TRAP 0x1 ;  /* 0x000000040000795c */ /* 0x000fe20000300000 */
.L_x_20:
[----:B------:R-:W-:Y:S02]  /*1a30*/  IMAD.U32 R3, RZ, RZ, UR40 ;  /* 0x00000028ff037e24 */ /* 0x000fe4000f8e00ff */
[----:B------:R-:W-:-:S03]  /*1a40*/  IMAD.U32 R0, RZ, RZ, UR43 ;  /* 0x0000002bff007e24 */ /* 0x000fc6000f8e00ff */
[----:B------:R-:W-:Y:S02]  /*1a50*/  LEA R3, R3, UR38, 0x3 ;  /* 0x0000002603037c11 */ /* 0x000fe4000f8e18ff */
[----:B------:R-:W-:-:S04]  /*1a60*/  SHF.L.U32 R0, R0, 0x1f, RZ ;  /* 0x0000001f00007819 */ /* 0x000fc800000006ff */
[----:B------:R0:W1:Y:S01]  /*1a70*/  SYNCS.PHASECHK.TRANS64.TRYWAIT P1, [R3+URZ], R0 ;  /* 0x00000000030075a7 */ /* 0x000062000802017f */
[----:B------:R-:W-:Y:S05]  /*1a80*/  @!P0 BRA `(.L_x_21) ;  /* 0x0000000000048947 */ /* 0x000fea0003800000 */
[----:B------:R-:W-:Y:S01]  /*1a90*/  BPT.TRAP 0x1 ;  /* 0x000000040000795c */ /* 0x000fe20000300000 */
.L_x_21:
[----:B-1----:R-:W-:Y:S05]  /*1aa0*/  @P1 BRA `(.L_x_22) ;  /* 0x0000000000081947 */ /* 0x002fea0003800000 */
[----:B------:R-:W1:Y:S02]  /*1ab0*/  SYNCS.PHASECHK.TRANS64.TRYWAIT P1, [R3+URZ], R0 ;  /* 0x00000000030075a7 */ /* 0x000e64000802017f */
[----:B-1----:R-:W-:Y:S05]  /*1ac0*/  @!P1 BRA `(.L_x_23) ;  /* 0x0000005000409947 */ /* 0x002fea0003800000 */
.L_x_22:
[----:B------:R-:W-:Y:S05]  /*1ad0*/  WARPSYNC.ALL ;  /* 0x0000000000007948 */ /* 0x000fea0003800000 */
[----:B------:R-:W-:Y:S01]  /*1ae0*/  ULEA UR4, UR40, UR44, 0x7 ;  /* 0x0000002c28047291 */ /* 0x000fe2000f8e383f */
[----:B------:R-:W-:Y:S01]  /*1af0*/  WARPGROUP.ARRIVE ;  /* 0x00000000000079c5 */ /* 0x000fe20000000000 */
[----:B------:R-:W-:Y:S01]  /*1b00*/  ULEA UR6, UR40, UR45, 0x8 ;  /* 0x0000002d28067291 */ /* 0x000fe2000f8e403f */
[----:B01----:R-:W-:Y:S01]  /*1b10*/  IMAD.U32 R0, RZ, RZ, UR41 ;  /* 0x00000029ff007e24 */ /* 0x003fe2000f8e00ff */
[----:B------:R-:W-:Y:S01]  /*1b20*/  UMOV UR5, 0xc0000010 ;  /* 0xc000001000057882 */ /* 0x000fe20000000000 */
[----:B------:R-:W-:-:S03]  /*1b30*/  UMOV UR7, 0xc0000010 ;  /* 0xc000001000077882 */ /* 0x000fc60000000000 */
[----:B------:R-:W-:-:S03]  /*1b40*/  ISETP.GE.AND P1, PT, R0, 0x1, PT ;  /* 0x000000010000780c */ /* 0x000fc60003f26270 */
[----:B------:R-:W-:Y:S03]  /*1b50*/  IGMMA.64x128x32.S8.S8 R24, gdesc[UR4], RZ, !UPT, gsb0 ;  /* 0x03600000041879f1 */ /* 0x000fe6000c0410ff */
[----:B------:R-:W-:-:S07]  /*1b60*/  WARPGROUP.DEPBAR.LE gsb0, 0x0 ;  /* 0x00008000000079c5 */ /* 0x000fce0000010000 */
[----:B------:R-:W-:Y:S05]  /*1b70*/  @!P1 BRA `(.L_x_24) ;  /* 0x0000000000bc9947 */ /* 0x000fea0003800000 */
[----:B------:R-:W-:Y:S01]  /*1b80*/  UIADD3 UR4, UR40, 0x1, URZ ;  /* 0x0000000128047890 */ /* 0x000fe2000fffe03f */
[----:B------:R-:W-:Y:S02]  /*1b90*/  IMAD.U32 R0, RZ, RZ, UR41 ;  /* 0x00000029ff007e24 */ /* 0x000fe4000f8e00ff */
[----:B------:R-:W-:Y:S01]  /*1ba0*/  IMAD.U32 R3, RZ, RZ, UR40 ;  /* 0x00000028ff037e24 */ /* 0x000fe2000f8e00ff */
[----:B------:R-:W-:-:S04]  /*1bb0*/  UISETP.NE.AND UP0, UPT, UR4, 0x4, UPT ;  /* 0x000000040400788c */ /* 0x000fc8000bf05270 */
[----:B------:R-:W-:Y:S02]  /*1bc0*/  USEL UR5, URZ, 0x1, UP0 ;  /* 0x000000013f057887 */ /* 0x000fe40008000000 */
[----:B------:R-:W-:Y:S02]  /*1bd0*/  USEL UR8, UR4, URZ, UP0 ;  /* 0x0000003f04087287 */ /* 0x000fe40008000000 */
[----:B------:R-:W-:-:S06]  /*1be0*/  ULOP3.LUT UR5, UR43, UR5, URZ, 0x3c, !UPT ;  /* 0x000000052b057292 */ /* 0x000fcc000f8e3c3f */
[----:B------:R-:W-:-:S07]  /*1bf0*/  IMAD.U32 R6, RZ, RZ, UR5 ;  /* 0x00000005ff067e24 */ /* 0x000fce000f8e00ff */
.L_x_31:
[----:B------:R-:W-:Y:S05]  /*1c00*/  @!P0 BRA `(.L_x_25) ;  /* 0x0000000000048947 */ /* 0x000fea0003800000 */
[----:B------:R-:W-:Y:S01]  /*1c10*/  BPT.TRAP 0x1 ;  /* 0x000000040000795c */ /* 0x000fe20000300000 */
.L_x_25:
[----:B------:R-:W-:Y:S01]  /*1c20*/  ULEA UR4, UR8, UR38, 0x3 ;  /* 0x0000002608047291 */ /* 0x000fe2000f8e183f */
[----:B------:R-:W-:-:S08]  /*1c30*/  SHF.L.U32 R4, R6, 0x1f, RZ ;  /* 0x0000001f06047819 */ /* 0x000fd000000006ff */
[----:B------:R0:W1:Y:S01]  /*1c40*/  SYNCS.PHASECHK.TRANS64.TRYWAIT P1, [UR4], R4 ;  /* 0x00000004ff0075a7 */ /* 0x0000620008020144 */
[----:B------:R-:W-:Y:S05]  /*1c50*/  @!P0 BRA `(.L_x_26) ;  /* 0x0000000000048947 */ /* 0x000fea0003800000 */
[----:B------:R-:W-:Y:S01]  /*1c60*/  BPT.TRAP 0x1 ;  /* 0x000000040000795c */ /* 0x000fe20000300000 */
.L_x_26:
[----:B-1----:R-:W-:Y:S05]  /*1c70*/  @P1 BRA `(.L_x_27) ;  /* 0x0000000000081947 */ /* 0x002fea0003800000 */
[----:B------:R-:W1:Y:S02]  /*1c80*/  SYNCS.PHASECHK.TRANS64.TRYWAIT P1, [UR4], R4 ;  /* 0x00000004ff0075a7 */ /* 0x000e640008020144 */
[----:B-1----:R-:W-:Y:S05]  /*1c90*/  @!P1 BRA `(.L_x_28) ;  /* 0x0000004c00e09947 */ /* 0x002fea0003800000 */
.L_x_27:
[----:B------:R-:W-:Y:S01]  /*1ca0*/  ULEA UR4, UR8, UR44, 0x7 ;  /* 0x0000002c08047291 */ /* 0x000fe2000f8e383f */
[----:B------:R-:W-:Y:S01]  /*1cb0*/  WARPGROUP.ARRIVE ;  /* 0x00000000000079c5 */ /* 0x000fe20000000000 */
[----:B------:R-:W-:Y:S01]  /*1cc0*/  ULEA UR6, UR8, UR45, 0x8 ;  /* 0x0000002d08067291 */ /* 0x000fe2000f8e403f */
[----:B------:R-:W-:Y:S01]  /*1cd0*/  UMOV UR5, 0xc0000010 ;  /* 0xc000001000057882 */ /* 0x000fe20000000000 */
[----:B------:R-:W-:-:S07]  /*1ce0*/  UMOV UR7, 0xc0000010 ;  /* 0xc000001000077882 */ /* 0x000fce0000000000 */
[----:B------:R-:W-:Y:S03]  /*1cf0*/  IGMMA.64x128x32.S8.S8 R24, gdesc[UR4], R24, gsb0 ;  /* 0x03600000041879f1 */ /* 0x000fe60008041018 */
[----:B------:R-:W-:Y:S02]  /*1d00*/  WARPGROUP.DEPBAR.LE gsb0, 0x0 ;  /* 0x00008000000079c5 */ /* 0x000fe40000010000 */
[----:B------:R-:W-:Y:S05]  /*1d10*/  @!P0 BRA `(.L_x_29) ;  /* 0x0000000000048947 */ /* 0x000fea0003800000 */
[----:B------:R-:W-:Y:S01]  /*1d20*/  BPT.TRAP 0x1 ;  /* 0x000000040000795c */ /* 0x000fe20000300000 */
.L_x_29:
[----:B------:R-:W-:Y:S01]  /*1d30*/  ISETP.NE.AND P1, PT, R23, RZ, PT ;  /* 0x000000ff1700720c */ /* 0x000fe20003f25270 */
[----:B------:R-:W-:-:S12]  /*1d40*/  UISETP.GT.U32.AND UP0, UPT, UR46, 0x1, UPT ;  /* 0x000000012e00788c */ /* 0x000fd8000bf04070 */
[----:B01----:R-:W-:-:S05]  /*1d50*/  @P1 LEA R4, R3, UR38, 0x3 ;  /* 0x0000002603041c11 */ /* 0x003fca000f8e18ff */
[----:B------:R-:W-:-:S05]  /*1d60*/  @P1 VIADD R5, R4, 0x20 ;  /* 0x0000002004051836 */ /* 0x000fca0000000000 */
[----:B------:R-:W-:-:S04]  /*1d70*/  @P1 PRMT R5, R22, 0x654, R5 ;  /* 0x0000065416051816 */ /* 0x000fc80000000005 */
[----:B------:R0:W-:Y:S01]  /*1d80*/  @P1 SYNCS.ARRIVE.TRANS64.RED.A1T0 RZ, [R5+URZ], RZ ;  /* 0x000000ff05ff19a7 */ /* 0x0001e2000810043f */
[----:B------:R-:W-:-:S13]  /*1d90*/  PLOP3.LUT P1, PT, PT, PT, UP0, 0x80, 0x0 ;  /* 0x000000000000781c */ /* 0x000fda0003f2f008 */
[----:B0-----:R-:W-:Y:S05]  /*1da0*/  @P1 BRA `(.L_x_30) ;  /* 0x0000000000041947 */ /* 0x001fea0003800000 */
[----:B------:R-:W-:Y:S01]  /*1db0*/  BPT.TRAP 0x1 ;  /* 0x000000040000795c */ /* 0x000fe20000300000 */
.L_x_30:
[----:B------:R-:W-:Y:S01]  /*1dc0*/  UIADD3 UR8, UR8, 0x1, URZ ;  /* 0x0000000108087890 */ /* 0x000fe2000fffe03f */
[C---:B------:R-:W-:Y:S01]  /*1dd0*/  ISETP.GT.AND P2, PT, R0.reuse, 0x1, PT ;  /* 0x000000010000780c */ /* 0x040fe20003f44270 */
[----:B------:R-:W-:Y:S02]  /*1de0*/  VIADD R3, R3, 0x1 ;  /* 0x0000000103037836 */ /* 0x000fe40000000000 */
[----:B------:R-:W-:Y:S01]  /*1df0*/  UISETP.NE.AND UP0, UPT, UR8, 0x4, UPT ;  /* 0x000000040800788c */ /* 0x000fe2000bf05270 */
[----:B------:R-:W-:Y:S02]  /*1e00*/  VIADD R0, R0, 0xffffffff ;  /* 0xffffffff00007836 */ /* 0x000fe40000000000 */
[C---:B------:R-:W-:Y:S01]  /*1e10*/  ISETP.NE.AND P1, PT, R3.reuse, 0x4, PT ;  /* 0x000000040300780c */ /* 0x040fe20003f25270 */
[----:B------:R-:W-:Y:S02]  /*1e20*/  USEL UR4, URZ, 0x1, UP0 ;  /* 0x000000013f047887 */ /* 0x000fe40008000000 */
[----:B------:R-:W-:Y:S01]  /*1e30*/  USEL UR8, UR8, URZ, UP0 ;  /* 0x0000003f08087287 */ /* 0x000fe20008000000 */
[----:B------:R-:W-:-:S03]  /*1e40*/  SEL R3, R3, RZ, P1 ;  /* 0x000000ff03037207 */ /* 0x000fc60000800000 */
[----:B------:R-:W-:Y:S01]  /*1e50*/  LOP3.LUT R6, R6, UR4, RZ, 0x3c, !PT ;  /* 0x0000000406067c12 */ /* 0x000fe2000f8e3cff */
[----:B------:R-:W-:Y:S07]  /*1e60*/  @P2 BRA `(.L_x_31) ;  /* 0xfffffffc00642947 */ /* 0x000fee000383ffff */
.L_x_24:
[----:B------:R-:W0:Y:S01]  /*1e70*/  LDC R0, c[0x0][0x28c] ;  /* 0x0000a300ff007b82 */ /* 0x000e220000000800 */
[----:B------:R1:W-:Y:S01]  /*1e80*/  SYNCS.ARRIVE.TRANS64.A1T0 RZ, [R100+UR52], RZ ;  /* 0x000000ff64ff79a7 */ /* 0x0003e20008100034 */
[----:B0-----:R-:W-:-:S13]  /*1e90*/  ISETP.GE.AND P1, PT, R0, 0x1, PT ;  /* 0x000000010000780c */ /* 0x001fda0003f26270 */
[----:B-1----:R-:W-:Y:S05]  /*1ea0*/  @!P1 BRA `(.L_x_32) ;  /* 0x0000000000409947 */ /* 0x002fea0003800000 */
[----:B------:R-:W-:Y:S05]  /*1eb0*/  @!P0 BRA `(.L_x_33) ;  /* 0x0000000000048947 */ /* 0x000fea0003800000 */
[----:B------:R-:W-:Y:S01]  /*1ec0*/  BPT.TRAP 0x1 ;  /* 0x000000040000795c */ /* 0x000fe20000300000 */
.L_x_33:
[----:B------:R-:W-:Y:S01]  /*1ed0*/  ISETP.NE.AND P0, PT, R23, RZ, PT ;  /* 0x000000ff1700720c */ /* 0x000fe20003f05270 */
[----:B------:R-:W-:-:S12]  /*1ee0*/  IMAD.U32 R3, RZ, RZ, UR38 ;  /* 0x00000026ff037e24 */ /* 0x000fd8000f8e00ff */
[----:B------:R-:W-:-:S05]  /*1ef0*/  VOTEU.ANY UP0, P0 ;  /* 0x00000000003f7886 */ /* 0x000fca0000000100 */
[----:B------:R-:W-:Y:S02]  /*1f00*/  @UP0 UIADD3 UR4, UR41, UR40, URZ ;  /* 0x0000002829040290 */ /* 0x000fe4000fffe03f */
[----:B------:R-:W-:-:S04]  /*1f10*/  UISETP.GT.U32.AND UP0, UPT, UR46, 0x1, UPT ;  /* 0x000000012e00788c */ /* 0x000fc8000bf04070 */
[----:B------:R-:W-:-:S04]  /*1f20*/  IMAD.U32 R0, RZ, RZ, UR4 ;  /* 0x00000004ff007e24 */ /* 0x000fc8000f8e00ff */
[----:B------:R-:W-:-:S05]  /*1f30*/  @P0 IMAD.SHL.U32 R0, R0, 0x8, RZ ;  /* 0x0000000800000824 */ /* 0x000fca00078e00ff */
[----:B------:R-:W-:-:S04]  /*1f40*/  @P0 LOP3.LUT R0, R0, 0x18, RZ, 0xc0, !PT ;  /* 0x0000001800000812 */ /* 0x000fc800078ec0ff */
[----:B------:R-:W-:-:S04]  /*1f50*/  @P0 IADD3 R3, R3, 0x20, R0 ;  /* 0x0000002003030810 */ /* 0x000fc80007ffe000 */
[----:B------:R-:W-:-:S04]  /*1f60*/  @P0 PRMT R3, R22, 0x654, R3 ;  /* 0x0000065416030816 */ /* 0x000fc80000000003 */
[----:B------:R0:W-:Y:S01]  /*1f70*/  @P0 SYNCS.ARRIVE.TRANS64.RED.A1T0 RZ, [R3+URZ], RZ ;  /* 0x000000ff03ff09a7 */ /* 0x0001e2000810043f */
[----:B------:R-:W-:-:S13]  /*1f80*/  PLOP3.LUT P0, PT, PT, PT, UP0, 0x80, 0x0 ;  /* 0x000000000000781c */ /* 0x000fda0003f0f008 */
[----:B0-----:R-:W-:Y:S05]  /*1f90*/  @P0 BRA `(.L_x_32) ;  /* 0x0000000000040947 */ /* 0x001fea0003800000 */
[----:B------:R-:W-:Y:S01]  /*1fa0*/  BPT.TRAP 0x1 ;  /* 0x000000040000795c */ /* 0x000fe20000300000 */
.L_x_32:
[----:B------:R-:W-:Y:S01]  /*1fb0*/  SHF.L.U32 R0, R99, 0x1f, RZ ;  /* 0x0000001f63007819 */ /* 0x000fe200000006ff */
[----:B------:R-:W-:Y:S01]  /*1fc0*/  UIADD3 UR40, UR50, UR40, URZ ;  /* 0x0000002832287290 */ /* 0x000fe2000fffe03f */
[----:B------:R-:W-:Y:S01]  /*1fd0*/  IMAD.SHL.U32 R11, R18, 0x80, RZ ;  /* 0x00000080120b7824 */ /* 0x000fe200078e00ff */
[----:B------:R-:W-:Y:S01]  /*1fe0*/  SHF.R.S32.HI R10, RZ, 0x1f, R2 ;  /* 0x0000001fff0a7819 */ /* 0x000fe20000011402 */
[----:B------:R-:W0:Y:S01]  /*1ff0*/  SYNCS.PHASECHK.TRANS64.TRYWAIT P0, [R95+URZ+0x8], R0 ;  /* 0x000008005f0075a7 */ /* 0x000e22000800017f */
[----:B------:R-:W-:Y:S02]  /*2000*/  USHF.R.U32.HI UR4, URZ, 0x2, UR40 ;  /* 0x000000023f047899 */ /* 0x000fe40008011628 */
[----:B------:R-:W-:Y:S02]  /*2010*/  UISETP.GT.U32.AND UP0, UPT, UR40, 0x3, UPT ;  /* 0x000000032800788c */ /* 0x000fe4000bf04070 */
[----:B------:R-:W-:Y:S02]  /*2020*/  ULOP3.LUT UR4, UR4, 0x1, URZ, 0xc0, !UPT ;  /* 0x0000000104047892 */ /* 0x000fe4000f8ec03f */
[----:B------:R-:W-:-:S02]  /*2030*/  UISETP.LT.U32.AND UP0, UPT, UR50, 0x4, UP0 ;  /* 0x000000043200788c */ /* 0x000fc40008701070 */
[----:B------:R-:W-:Y:S02]  /*2040*/  UISETP.NE.U32.AND UP1, UPT, UR4, 0x1, UPT ;  /* 0x000000010400788c */ /* 0x000fe4000bf25070 */
[----:B------:R-:W-:Y:S02]  /*2050*/  USEL UR5, URZ, 0x1, !UP0 ;  /* 0x000000013f057887 */ /* 0x000fe4000c000000 */
[----:B------:R-:W-:Y:S02]  /*2060*/  UISETP.GT.U32.AND UP1, UPT, UR50, 0x3, !UP1 ;  /* 0x000000033200788c */ /* 0x000fe4000cf24070 */
[----:B------:R-:W-:Y:S02]  /*2070*/  ULOP3.LUT UR40, UR40, 0x3, URZ, 0xc0, !UPT ;  /* 0x0000000328287892 */ /* 0x000fe4000f8ec03f */
[----:B------:R-:W-:-:S04]  /*2080*/  USEL UR4, URZ, 0x1, !UP1 ;  /* 0x000000013f047887 */ /* 0x000fc8000c800000 */
[----:B------:R-:W-:Y:S01]  /*2090*/  ULOP3.LUT UR43, UR4, UR43, UR5, 0x96, !UPT ;  /* 0x0000002b042b7292 */ /* 0x000fe2000f8e9605 */
[----:B0-----:R-:W-:Y:S11]  /*20a0*/  @!P0 BRA `(.L_x_34) ;  /* 0x0000004800f48947 */ /* 0x001ff60003800000 */
.L_x_192:
[----:B0-----:R-:W-:Y:S01]  /*20b0*/  IMAD.SHL.U32 R0, R19, 0x40, RZ ;  /* 0x0000004013007824 */ /* 0x001fe200078e00ff */
[----:B------:R-:W-:Y:S01]  /*20c0*/  ULDC UR6, c[0x0][0x284] ;  /* 0x0000a10000067ab9 */ /* 0x000fe20000000800 */
[----:B------:R-:W-:Y:S01]  /*20d0*/  ULDC.64 UR4, c[0x0][0x5d0] ;  /* 0x0001740000047ab9 */ /* 0x000fe20000000a00 */
[----:B------:R-:W-:Y:S01]  /*20e0*/  SHF.R.S32.HI R15, RZ, 0x1f, R11 ;  /* 0x0000001fff0f7819 */ /* 0x000fe2000001140b */
[----:B------:R-:W-:Y:S01]  /*20f0*/  IMAD R3, R10, UR4, RZ ;  /* 0x000000040a037c24 */ /* 0x000fe2000f8e02ff */
[----:B------:R-:W-:Y:S01]  /*2100*/  ISETP.GE.AND P0, PT, R0, UR6, PT ;  /* 0x0000000600007c0c */ /* 0x000fe2000bf06270 */
[C---:B------:R-:W-:Y:S01]  /*2110*/  IMAD.WIDE.U32 R4, R2.reuse, UR4, R92 ;  /* 0x0000000402047c25 */ /* 0x040fe2000f8e005c */
[----:B------:R-:W-:Y:S02]  /*2120*/  ULDC UR4, c[0x0][0x288] ;  /* 0x0000a20000047ab9 */ /* 0x000fe40000000800 */
[C---:B------:R-:W-:Y:S01]  /*2130*/  ISETP.GE.OR P0, PT, R11.reuse, UR4, P0 ;  /* 0x000000040b007c0c */ /* 0x040fe20008706670 */
[----:B------:R-:W-:Y:S01]  /*2140*/  IMAD R3, R2, UR5, R3 ;  /* 0x0000000502037c24 */ /* 0x000fe2000f8e0203 */
[----:B------:R-:W-:-:S04]  /*2150*/  IADD3 R4, P1, R11, R4, RZ ;  /* 0x000000040b047210 */ /* 0x000fc80007f3e0ff */
[----:B------:R-:W-:-:S07]  /*2160*/  IADD3.X R5, R15, R5, R3, P1, !PT ;  /* 0x000000050f057210 */ /* 0x000fce0000ffe403 */
[----:B------:R-:W-:Y:S05]  /*2170*/  @P0 BRA `(.L_x_35) ;  /* 0x0000003000ac0947 */ /* 0x000fea0003800000 */
[----:B------:R-:W0:Y:S01]  /*2180*/  LDC.64 R8, c[0x0][0x5c8] ;  /* 0x00017200ff087b82 */ /* 0x000e220000000a00 */
[----:B------:R-:W-:Y:S01]  /*2190*/  IMAD.WIDE R12, R19, 0x40, R90 ;  /* 0x00000040130c7825 */ /* 0x000fe200078e025a */
[----:B------:R-:W-:Y:S01]  /*21a0*/  ULDC.64 UR4, c[0x0][0x5c0] ;  /* 0x0001700000047ab9 */ /* 0x000fe20000000a00 */
[----:B------:R-:W-:Y:S02]  /*21b0*/  BSSY B0, `(.L_x_35) ;  /* 0x0000327000007945 */ /* 0x000fe40003800000 */
[----:B------:R-:W-:Y:S02]  /*21c0*/  IMAD.IADD R18, R97, 0x1, -R0 ;  /* 0x0000000161127824 */ /* 0x000fe400078e0a00 */
[----:B------:R-:W-:Y:S02]  /*21d0*/  IMAD.IADD R14, R94, 0x1, -R11 ;  /* 0x000000015e0e7824 */ /* 0x000fe400078e0a0b */
[-C--:B0-----:R-:W-:Y:S02]  /*21e0*/  IMAD R3, R13, R8.reuse, RZ ;  /* 0x000000080d037224 */ /* 0x081fe400078e02ff */
[----:B------:R-:W-:-:S04]  /*21f0*/  IMAD.WIDE.U32 R4, R12, R8, R4 ;  /* 0x000000080c047225 */ /* 0x000fc800078e0004 */
[----:B------:R-:W-:Y:S01]  /*2200*/  IMAD R3, R12, R9, R3 ;  /* 0x000000090c037224 */ /* 0x000fe200078e0203 */
[----:B------:R-:W-:-:S03]  /*2210*/  IADD3 R4, P0, R4, UR4, RZ ;  /* 0x0000000404047c10 */ /* 0x000fc6000ff1e0ff */
[----:B------:R-:W-:Y:S01]  /*2220*/  IMAD.IADD R3, R5, 0x1, R3 ;  /* 0x0000000105037824 */ /* 0x000fe200078e0203 */
[----:B------:R-:W-:-:S04]  /*2230*/  LEA R6, P1, R8, R4, 0x3 ;  /* 0x0000000408067211 */ /* 0x000fc800078218ff */
[----:B------:R-:W-:Y:S02]  /*2240*/  IADD3.X R5, R3, UR5, RZ, P0, !PT ;  /* 0x0000000503057c10 */ /* 0x000fe400087fe4ff */
[----:B-----5:R-:W-:Y:S02]  /*2250*/  ISETP.NE.AND P0, PT, R89, RZ, PT ;  /* 0x000000ff5900720c */ /* 0x020fe40003f05270 */
[----:B------:R-:W-:-:S11]  /*2260*/  LEA.HI.X R7, R8, R5, R9, 0x3, P1 ;  /* 0x0000000508077211 */ /* 0x000fd600008f1c09 */
[----:B------:R-:W-:Y:S05]  /*2270*/  @!P0 BRA `(.L_x_36) ;  /* 0x0000002400608947 */ /* 0x000fea0003800000 */
[----:B------:R-:W0:Y:S01]  /*2280*/  LDC.64 R20, c[0x0][0x5b0] ;  /* 0x00016c00ff147b82 */ /* 0x000e220000000a00 */
[----:B------:R-:W-:Y:S01]  /*2290*/  ULDC.64 UR4, c[0x0][0x5b8] ;  /* 0x00016e0000047ab9 */ /* 0x000fe20000000a00 */
[----:B------:R-:W-:Y:S01]  /*22a0*/  ISETP.GE.AND P1, PT, R18, 0x1, PT ;  /* 0x000000011200780c */ /* 0x000fe20003f26270 */
[----:B------:R-:W-:Y:S01]  /*22b0*/  IMAD.WIDE.U32 R8, R2, UR4, R92 ;  /* 0x0000000402087c25 */ /* 0x000fe2000f8e005c */
[----:B------:R-:W-:Y:S02]  /*22c0*/  BSSY B1, `(.L_x_37) ;  /* 0x000000e000017945 */ /* 0x000fe40003800000 */
[----:B------:R-:W-:Y:S01]  /*22d0*/  ISETP.LT.OR P2, PT, R14, 0x1, !P1 ;  /* 0x000000010e00780c */ /* 0x000fe20004f41670 */
[----:B------:R-:W-:Y:S01]  /*22e0*/  IMAD R3, R10, UR4, RZ ;  /* 0x000000040a037c24 */ /* 0x000fe2000f8e02ff */
[----:B------:R-:W1:Y:S01]  /*22f0*/  LDC.64 R102, c[0x0][0x5a8] ;  /* 0x00016a00ff667b82 */ /* 0x000e620000000a00 */
[----:B------:R-:W-:Y:S02]  /*2300*/  IADD3 R10, P0, R11, R8, RZ ;  /* 0x000000080b0a7210 */ /* 0x000fe40007f1e0ff */
[----:B------:R-:W-:-:S05]  /*2310*/  IMAD R3, R2, UR5, R3 ;  /* 0x0000000502037c24 */ /* 0x000fca000f8e0203 */
[----:B------:R-:W-:Y:S01]  /*2320*/  IADD3.X R11, R15, R9, R3, P0, !PT ;  /* 0x000000090f0b7210 */ /* 0x000fe200007fe403 */
[-C--:B0-----:R-:W-:Y:S02]  /*2330*/  IMAD R0, R13, R20.reuse, RZ ;  /* 0x000000140d007224 */ /* 0x081fe400078e02ff */
[----:B------:R-:W-:-:S04]  /*2340*/  IMAD.WIDE.U32 R2, R12, R20, R10 ;  /* 0x000000140c027225 */ /* 0x000fc800078e000a */
[----:B------:R-:W-:Y:S01]  /*2350*/  IMAD R19, R12, R21, R0 ;  /* 0x000000150c137224 */ /* 0x000fe200078e0200 */
[----:B-1----:R-:W-:-:S04]  /*2360*/  IADD3 R2, P0, R2, R102, RZ ;  /* 0x0000006602027210 */ /* 0x002fc80007f1e0ff */
[----:B------:R-:W-:Y:S01]  /*2370*/  IADD3.X R3, R103, R3, R19, P0, !PT ;  /* 0x0000000367037210 */ /* 0x000fe200007fe413 */
[----:B------:R-:W-:Y:S08]  /*2380*/  @P2 BRA `(.L_x_38) ;  /* 0x0000000000042947 */ /* 0x000ff00003800000 */
[----:B------:R0:W5:Y:S02]  /*2390*/  LDG.E.U8 R98, desc[UR54][R2.64] ;  /* 0x0000003602627981 */ /* 0x000164000c1e1100 */
.L_x_38:
[----:B------:R-:W-:Y:S05]  /*23a0*/  BSYNC B1 ;  /* 0x0000000000017941 */ /* 0x000fea0003800000 */
.L_x_37:
[----:B-----5:R-:W-:Y:S01]  /*23b0*/  LOP3.LUT R0, R98, 0xffff, RZ, 0xc0, !PT ;  /* 0x0000ffff62007812 */ /* 0x020fe200078ec0ff */
[----:B------:R-:W-:Y:S01]  /*23c0*/  IMAD.SHL.U32 R8, R20, 0x8, RZ ;  /* 0x0000000814087824 */ /* 0x000fe200078e00ff */
[----:B------:R-:W-:Y:S01]  /*23d0*/  ISETP.LT.OR P5, PT, R14, 0x2, !P1 ;  /* 0x000000020e00780c */ /* 0x000fe20004fa1670 */
[----:B------:R-:W-:Y:S01]  /*23e0*/  BSSY B1, `(.L_x_39) ;  /* 0x000000e000017945 */ /* 0x000fe20003800000 */
[----:B------:R-:W-:Y:S02]  /*23f0*/  PRMT R0, R0, 0x8880, RZ ;  /* 0x0000888000007816 */ /* 0x000fe400000000ff */
[----:B------:R-:W-:Y:S02]  /*2400*/  SHF.L.U64.HI R9, R20, 0x3, R21 ;  /* 0x0000000314097819 */ /* 0x000fe40000010215 */
[----:B------:R-:W-:Y:S01]  /*2410*/  ISETP.GE.AND P0, PT, R18, 0x9, PT ;  /* 0x000000091200780c */ /* 0x000fe20003f06270 */
[----:B------:R-:W-:Y:S02]  /*2420*/  IMAD R13, R0, R89, RZ ;  /* 0x00000059000d7224 */ /* 0x000fe400078e02ff */
[----:B------:R-:W-:-:S04]  /*2430*/  IMAD.WIDE.U32 R8, R12, R20, R8 ;  /* 0x000000140c087225 */ /* 0x000fc800078e0008 */
[----:B------:R-:W-:Y:S01]  /*2440*/  @!P2 IMAD R15, R24, R88, R13 ;  /* 0x00000058180fa224 */ /* 0x000fe200078e020d */
[----:B------:R-:W-:Y:S01]  /*2450*/  IADD3 R8, P3, P4, R10, R102, R8 ;  /* 0x000000660a087210 */ /* 0x000fe20007c7e008 */
[----:B------:R-:W-:-:S03]  /*2460*/  IMAD.IADD R12, R19, 0x1, R9 ;  /* 0x00000001130c7824 */ /* 0x000fc600078e0209 */
[----:B------:R1:W-:Y:S01]  /*2470*/  @!P2 STG.E.U8 desc[UR54][R4.64], R15 ;  /* 0x0000000f0400a986 */ /* 0x0003e2000c101136 */
[----:B------:R-:W-:Y:S08]  /*2480*/  @P5 BRA `(.L_x_40) ;  /* 0x00000000000c5947 */ /* 0x000ff00003800000 */
[----:B------:R-:W2:Y:S02]  /*2490*/  LDG.E.U8 R98, desc[UR54][R2.64+0x1] ;  /* 0x0000013602627981 */ /* 0x000ea4000c1e1100 */
[----:B--2---:R-:W-:-:S05]  /*24a0*/  PRMT R0, R98, 0x8880, RZ ;  /* 0x0000888062007816 */ /* 0x004fca00000000ff */
[----:B------:R-:W-:-:S07]  /*24b0*/  IMAD R13, R0, R89, RZ ;  /* 0x00000059000d7224 */ /* 0x000fce00078e02ff */
.L_x_40:
[----:B------:R-:W-:Y:S05]  /*24c0*/  BSYNC B1 ;  /* 0x0000000000017941 */ /* 0x000fea0003800000 */
.L_x_39:
[C---:B------:R-:W-:Y:S01]  /*24d0*/  ISETP.LT.OR P2, PT, R14.reuse, 0x1, !P0 ;  /* 0x000000010e00780c */ /* 0x040fe20004741670 */
[----:B------:R-:W-:Y:S01]  /*24e0*/  @!P5 IMAD R25, R25, R88, R13 ;  /* 0x000000581919d224 */ /* 0x000fe200078e020d */
[----:B------:R-:W-:Y:S01]  /*24f0*/  BSSY B1, `(.L_x_41) ;  /* 0x000000b000017945 */ /* 0x000fe20003800000 */
[----:B------:R-:W-:Y:S02]  /*2500*/  IADD3.X R9, R11, R103, R12, P3, P4 ;  /* 0x000000670b097210 */ /* 0x000fe40001fe840c */
[C---:B------:R-:W-:Y:S01]  /*2510*/  ISETP.LT.OR P4, PT, R14.reuse, 0x2, !P0 ;  /* 0x000000020e00780c */ /* 0x040fe20004781670 */
[----:B------:R2:W-:Y:S01]  /*2520*/  @!P5 STG.E.U8 desc[UR54][R4.64+0x1], R25 ;  /* 0x000001190400d986 */ /* 0x0005e2000c101136 */
[C---:B------:R-:W-:Y:S02]  /*2530*/  ISETP.LT.OR P5, PT, R14.reuse, 0x9, !P1 ;  /* 0x000000090e00780c */ /* 0x040fe40004fa1670 */
[C---:B------:R-:W-:Y:S02]  /*2540*/  ISETP.LT.OR P6, PT, R14.reuse, 0xa, !P1 ;  /* 0x0000000a0e00780c */ /* 0x040fe40004fc1670 */
[----:B------:R-:W-:-:S02]  /*2550*/  ISETP.LT.OR P3, PT, R14, 0x9, !P0 ;  /* 0x000000090e00780c */ /* 0x000fc40004761670 */
[----:B------:R-:W-:Y:S11]  /*2560*/  @P2 BRA `(.L_x_42) ;  /* 0x00000000000c2947 */ /* 0x000ff60003800000 */
[----:B------:R-:W3:Y:S02]  /*2570*/  LDG.E.U8 R98, desc[UR54][R8.64] ;  /* 0x0000003608627981 */ /* 0x000ee4000c1e1100 */
[----:B---3--:R-:W-:-:S05]  /*2580*/  PRMT R0, R98, 0x8880, RZ ;  /* 0x0000888062007816 */ /* 0x008fca00000000ff */
[----:B------:R-:W-:-:S07]  /*2590*/  IMAD R13, R0, R89, RZ ;  /* 0x00000059000d7224 */ /* 0x000fce00078e02ff */
.L_x_42:
[----:B------:R-:W-:Y:S05]  /*25a0*/  BSYNC B1 ;  /* 0x0000000000017941 */ /* 0x000fea0003800000 */
.L_x_41:
[----:B------:R-:W-:Y:S01]  /*25b0*/  @!P2 IMAD R11, R26, R88, R13 ;  /* 0x000000581a0ba224 */ /* 0x000fe200078e020d */
[----:B------:R-:W-:Y:S04]  /*25c0*/  BSSY B1, `(.L_x_43) ;  /* 0x0000006000017945 */ /* 0x000fe80003800000 */
[----:B------:R3:W-:Y:S01]  /*25d0*/  @!P2 STG.E.U8 desc[UR54][R6.64], R11 ;  /* 0x0000000b0600a986 */ /* 0x0007e2000c101136 */
[----:B------:R-:W-:Y:S05]  /*25e0*/  @P4 BRA `(.L_x_44) ;  /* 0x00000000000c4947 */ /* 0x000fea0003800000 */
[----:B------:R-:W4:Y:S02]  /*25f0*/  LDG.E.U8 R98, desc[UR54][R8.64+0x1] ;  /* 0x0000013608627981 */ /* 0x000f24000c1e1100 */
[----:B----4-:R-:W-:-:S05]  /*2600*/  PRMT R0, R98, 0x8880, RZ ;  /* 0x0000888062007816 */ /* 0x010fca00000000ff */
[----:B------:R-:W-:-:S07]  /*2610*/  IMAD R13, R0, R89, RZ ;  /* 0x00000059000d7224 */ /* 0x000fce00078e02ff */
.L_x_44:
[----:B------:R-:W-:Y:S05]  /*2620*/  BSYNC B1 ;  /* 0x0000000000017941 */ /* 0x000fea0003800000 */
.L_x_43:
[----:B------:R-:W-:Y:S01]  /*2630*/  @!P4 IMAD R27, R27, R88, R13 ;  /* 0x000000581b1bc224 */ /* 0x000fe200078e020d */
[----:B------:R-:W-:Y:S04]  /*2640*/  BSSY B1, `(.L_x_45) ;  /* 0x0000006000017945 */ /* 0x000fe80003800000 */
[----:B------:R4:W-:Y:S01]  /*2650*/  @!P4 STG.E.U8 desc[UR54][R6.64+0x1], R27 ;  /* 0x0000011b0600c986 */ /* 0x0009e2000c101136 */
[----:B------:R-:W-:Y:S05]  /*2660*/  @P5 BRA `(.L_x_46) ;  /* 0x00000000000c5947 */ /* 0x000fea0003800000 */
[----:B------:R-:W5:Y:S02]  /*2670*/  LDG.E.U8 R98, desc[UR54][R2.64+0x8] ;  /* 0x0000083602627981 */ /* 0x000f64000c1e1100 */
[----:B-----5:R-:W-:-:S05]  /*2680*/  PRMT R0, R98, 0x8880, RZ ;  /* 0x0000888062007816 */ /* 0x020fca00000000ff */
[----:B------:R-:W-:-:S07]  /*2690*/  IMAD R13, R0, R89, RZ ;  /* 0x00000059000d7224 */ /* 0x000fce00078e02ff */
.L_x_46:
[----:B------:R-:W-:Y:S05]  /*26a0*/  BSYNC B1 ;  /* 0x0000000000017941 */ /* 0x000fea0003800000 */
.L_x_45:
[----:B---3--:R-:W-:Y:S01]  /*26b0*/  @!P5 IMAD R11, R28, R88, R13 ;  /* 0x000000581c0bd224 */ /* 0x008fe200078e020d */
[----:B------:R-:W-:Y:S04]  /*26c0*/  BSSY B1, `(.L_x_47) ;  /* 0x0000006000017945 */ /* 0x000fe80003800000 */
[----:B------:R3:W-:Y:S01]  /*26d0*/  @!P5 STG.E.U8 desc[UR54][R4.64+0x8], R11 ;  /* 0x0000080b0400d986 */ /* 0x0007e2000c101136 */
[----:B------:R-:W-:Y:S05]  /*26e0*/  @P6 BRA `(.L_x_48) ;  /* 0x00000000000c6947 */ /* 0x000fea0003800000 */
[----:B------:R-:W5:Y:S02]  /*26f0*/  LDG.E.U8 R98, desc[UR54][R2.64+0x9] ;  /* 0x0000093602627981 */ /* 0x000f64000c1e1100 */
[----:B-----5:R-:W-:-:S05]  /*2700*/  PRMT R0, R98, 0x8880, RZ ;  /* 0x0000888062007816 */ /* 0x020fca00000000ff */
[----:B------:R-:W-:-:S07]  /*2710*/  IMAD R13, R0, R89, RZ ;  /* 0x00000059000d7224 */ /* 0x000fce00078e02ff */
.L_x_48:
[----:B------:R-:W-:Y:S05]  /*2720*/  BSYNC B1 ;  /* 0x0000000000017941 */ /* 0x000fea0003800000 */
.L_x_47:
[----:B------:R-:W-:Y:S01]  /*2730*/  @!P6 IMAD R29, R29, R88, R13 ;  /* 0x000000581d1de224 */ /* 0x000fe200078e020d */
[----:B------:R-:W-:Y:S04]  /*2740*/  BSSY B1, `(.L_x_49) ;  /* 0x0000006000017945 */ /* 0x000fe80003800000 */
[----:B------:R0:W-:Y:S01]  /*2750*/  @!P6 STG.E.U8 desc[UR54][R4.64+0x9], R29 ;  /* 0x0000091d0400e986 */ /* 0x0001e2000c101136 */
[----:B------:R-:W-:Y:S05]  /*2760*/  @P3 BRA `(.L_x_50) ;  /* 0x00000000000c3947 */ /* 0x000fea0003800000 */
[----:B------:R-:W5:Y:S02]  /*2770*/  LDG.E.U8 R98, desc[UR54][R8.64+0x8] ;  /* 0x0000083608627981 */ /* 0x000f64000c1e1100 */
[----:B-----5:R-:W-:-:S05]  /*2780*/  PRMT R0, R98, 0x8880, RZ ;  /* 0x0000888062007816 */ /* 0x020fca00000000ff */
[----:B------:R-:W-:-:S07]  /*2790*/  IMAD R13, R0, R89, RZ ;  /* 0x00000059000d7224 */ /* 0x000fce00078e02ff */
.L_x_50:
[----:B------:R-:W-:Y:S05]  /*27a0*/  BSYNC B1 ;  /* 0x0000000000017941 */ /* 0x000fea0003800000 */
.L_x_49:
[----:B------:R-:W-:Y:S01]  /*27b0*/  ISETP.LT.OR P5, PT, R14, 0xa, !P0 ;  /* 0x0000000a0e00780c */ /* 0x000fe200047a1670 */
[----:B---3--:R-:W-:Y:S01]  /*27c0*/  @!P3 IMAD R11, R30, R88, R13 ;  /* 0x000000581e0bb224 */ /* 0x008fe200078e020d */
[----:B------:R-:W-:Y:S01]  /*27d0*/  BSSY B1, `(.L_x_51) ;  /* 0x000000a000017945 */ /* 0x000fe20003800000 */
[C---:B------:R-:W-:Y:S02]  /*27e0*/  ISETP.LT.OR P4, PT, R14.reuse, 0x11, !P1 ;  /* 0x000000110e00780c */ /* 0x040fe40004f81670 */
[C---:B------:R-:W-:Y:S01]  /*27f0*/  ISETP.LT.OR P6, PT, R14.reuse, 0x11, !P0 ;  /* 0x000000110e00780c */ /* 0x040fe200047c1670 */
[----:B------:R3:W-:Y:S01]  /*2800*/  @!P3 STG.E.U8 desc[UR54][R6.64+0x8], R11 ;  /* 0x0000080b0600b986 */ /* 0x0007e2000c101136 */
[C---:B------:R-:W-:Y:S02]  /*2810*/  ISETP.LT.OR P3, PT, R14.reuse, 0x12, !P1 ;  /* 0x000000120e00780c */ /* 0x040fe40004f61670 */
[----:B------:R-:W-:-:S04]  /*2820*/  ISETP.LT.OR P2, PT, R14, 0x12, !P0 ;  /* 0x000000120e00780c */ /* 0x000fc80004741670 */
[----:B------:R-:W-:Y:S09]  /*2830*/  @P5 BRA `(.L_x_52) ;  /* 0x00000000000c5947 */ /* 0x000ff20003800000 */
[----:B------:R-:W5:Y:S02]  /*2840*/  LDG.E.U8 R98, desc[UR54][R8.64+0x9] ;  /* 0x0000093608627981 */ /* 0x000f64000c1e1100 */
[----:B-----5:R-:W-:-:S05]  /*2850*/  PRMT R0, R98, 0x8880, RZ ;  /* 0x0000888062007816 */ /* 0x020fca00000000ff */
[----:B------:R-:W-:-:S07]  /*2860*/  IMAD R13, R0, R89, RZ ;  /* 0x00000059000d7224 */ /* 0x000fce00078e02ff */
.L_x_52:
[----:B------:R-:W-:Y:S05]  /*2870*/  BSYNC B1 ;  /* 0x0000000000017941 */ /* 0x000fea0003800000 */
.L_x_51:
[----:B------:R-:W-:Y:S01]  /*2880*/  @!P5 IMAD R31, R31, R88, R13 ;  /* 0x000000581f1fd224 */ /* 0x000fe200078e020d */
[----:B------:R-:W-:Y:S04]  /*2890*/  BSSY B1, `(.L_x_53) ;  /* 0x0000006000017945 */ /* 0x000fe80003800000 */
[----:B------:R0:W-:Y:S01]  /*28a0*/  @!P5 STG.E.U8 desc[UR54][R6.64+0x9], R31 ;  /* 0x0000091f0600d986 */ /* 0x0001e2000c101136 */
[----:B------:R-:W-:Y:S05]  /*28b0*/  @P4 BRA `(.L_x_54) ;  /* 0x00000000000c4947 */ /* 0x000fea0003800000 */
[----:B------:R-:W5:Y:S02]  /*28c0*/  LDG.E.U8 R98, desc[UR54][R2.64+0x10] ;  /* 0x0000103602627981 */ /* 0x000f64000c1e1100 */
[----:B-----5:R-:W-:-:S05]  /*28d0*/  PRMT R0, R98, 0x8880, RZ ;  /* 0x0000888062007816 */ /* 0x020fca00000000ff */
[----:B------:R-:W-:-:S07]  /*28e0*/  IMAD R13, R0, R89, RZ ;  /* 0x00000059000d7224 */ /* 0x000fce00078e02ff */
.L_x_54:
[----:B------:R-:W-:Y:S05]  /*28f0*/  BSYNC B1 ;  /* 0x0000000000017941 */ /* 0x000fea0003800000 */
.L_x_53:
[----:B---3--:R-:W-:Y:S01]  /*2900*/  @!P4 IMAD R11, R32, R88, R13 ;  /* 0x00000058200bc224 */ /* 0x008fe200078e020d */
[----:B------:R-:W-:Y:S04]  /*2910*/  BSSY B1, `(.L_x_55) ;  /* 0x0000006000017945 */ /* 0x000fe80003800000 */
[----:B------:R3:W-:Y:S01]  /*2920*/  @!P4 STG.E.U8 desc[UR54][R4.64+0x10], R11 ;  /* 0x0000100b0400c986 */ /* 0x0007e2000c101136 */
[----:B------:R-:W-:Y:S05]  /*2930*/  @P3 BRA `(.L_x_56) ;  /* 0x00000000000c3947 */ /* 0x000fea0003800000 */
[----:B------:R-:W5:Y:S02]  /*2940*/  LDG.E.U8 R98, desc[UR54][R2.64+0x11] ;  /* 0x0000113602627981 */ /* 0x000f64000c1e1100 */
[----:B-----5:R-:W-:-:S05]  /*2950*/  PRMT R0, R98, 0x8880, RZ ;  /* 0x0000888062007816 */ /* 0x020fca00000000ff */
[----:B------:R-:W-:-:S07]  /*2960*/  IMAD R13, R0, R89, RZ ;  /* 0x00000059000d7224 */ /* 0x000fce00078e02ff */
.L_x_56:
[----:B------:R-:W-:Y:S05]  /*2970*/  BSYNC B1 ;  /* 0x0000000000017941 */ /* 0x000fea0003800000 */
.L_x_55:
[----:B------:R-:W-:Y:S01]  /*2980*/  @!P3 IMAD R33, R33, R88, R13 ;  /* 0x000000582121b224 */ /* 0x000fe200078e020d */
[----:B------:R-:W-:Y:S04]  /*2990*/  BSSY B1, `(.L_x_57) ;  /* 0x0000006000017945 */ /* 0x000fe80003800000 */
[----:B------:R0:W-:Y:S01]  /*29a0*/  @!P3 STG.E.U8 desc[UR54][R4.64+0x11], R33 ;  /* 0x000011210400b986 */ /* 0x0001e2000c101136 */
[----:B------:R-:W-:Y:S05]  /*29b0*/  @P6 BRA `(.L_x_58) ;  /* 0x00000000000c6947 */ /* 0x000fea0003800000 */
[----:B------:R-:W5:Y:S02]  /*29c0*/  LDG.E.U8 R98, desc[UR54][R8.64+0x10] ;  /* 0x0000103608627981 */ /* 0x000f64000c1e1100 */
[----:B-----5:R-:W-:-:S05]  /*29d0*/  PRMT R0, R98, 0x8880, RZ ;  /* 0x0000888062007816 */ /* 0x020fca00000000ff */
[----:B------:R-:W-:-:S07]  /*29e0*/  IMAD R13, R0, R89, RZ ;  /* 0x00000059000d7224 */ /* 0x000fce00078e02ff */
.L_x_58:
[----:B------:R-:W-:Y:S05]  /*29f0*/  BSYNC B1 ;  /* 0x0000000000017941 */ /* 0x000fea0003800000 */
.L_x_57:
[----:B---3--:R-:W-:Y:S01]  /*2a00*/  @!P6 IMAD R11, R34, R88, R13 ;  /* 0x00000058220be224 */ /* 0x008fe200078e020d */
[----:B------:R-:W-:Y:S04]  /*2a10*/  BSSY B1, `(.L_x_59) ;  /* 0x0000006000017945 */ /* 0x000fe80003800000 */
[----:B------:R3:W-:Y:S01]  /*2a20*/  @!P6 STG.E.U8 desc[UR54][R6.64+0x10], R11 ;  /* 0x0000100b0600e986 */ /* 0x0007e2000c101136 */
[----:B------:R-:W-:Y:S05]  /*2a30*/  @P2 BRA `(.L_x_60) ;  /* 0x00000000000c2947 */ /* 0x000fea0003800000 */
[----:B------:R-:W5:Y:S02]  /*2a40*/  LDG.E.U8 R98, desc[UR54][R8.64+0x11] ;  /* 0x0000113608627981 */ /* 0x000f64000c1e1100 */
[----:B-----5:R-:W-:-:S05]  /*2a50*/  PRMT R0, R98, 0x8880, RZ ;  /* 0x0000888062007816 */ /* 0x020fca00000000ff */
[----:B------:R-:W-:-:S07]  /*2a60*/  IMAD R13, R0, R89, RZ ;  /* 0x00000059000d7224 */ /* 0x000fce00078e02ff */
.L_x_60:
[----:B------:R-:W-:Y:S05]  /*2a70*/  BSYNC B1 ;  /* 0x0000000000017941 */ /* 0x000fea0003800000 */
.L_x_59:
[C---:B------:R-:W-:Y:S01]  /*2a80*/  ISETP.LT.OR P4, PT, R14.reuse, 0x19, !P1 ;  /* 0x000000190e00780c */ /* 0x040fe20004f81670 */
[----:B------:R-:W-:Y:S01]  /*2a90*/  @!P2 IMAD R35, R35, R88, R13 ;  /* 0x000000582323a224 */ /* 0x000fe200078e020d */
        /* <DEDUP_REMOVED lines=10> */
.L_x_62:
[----:B------:R-:W-:Y:S05]  /*2b40*/  BSYNC B1 ;  /* 0x0000000000017941 */ /* 0x000fea0003800000 */
.L_x_61:
[----:B---3--:R-:W-:Y:S01]  /*2b50*/  @!P4 IMAD R11, R36, R88, R13 ;  /* 0x00000058240bc224 */ /* 0x008fe200078e020d */
[----:B------:R-:W-:Y:S04]  /*2b60*/  BSSY B1, `(.L_x_63) ;  /* 0x0000006000017945 */ /* 0x000fe80003800000 */
[----:B------:R3:W-:Y:S01]  /*2b70*/  @!P4 STG.E.U8 desc[UR54][R4.64+0x18], R11 ;  /* 0x0000180b0400c986 */ /* 0x0007e2000c101136 */
[----:B------:R-:W-:Y:S05]  /*2b80*/  @P3 BRA `(.L_x_64) ;  /* 0x00000000000c3947 */ /* 0x000fea0003800000 */
[----:B------:R-:W5:Y:S02]  /*2b90*/  LDG.E.U8 R98, desc[UR54][R2.64+0x19] ;  /* 0x0000193602627981 */ /* 0x000f64000c1e1100 */
[----:B-----5:R-:W-:-:S05]  /*2ba0*/  PRMT R0, R98, 0x8880, RZ ;  /* 0x0000888062007816 */ /* 0x020fca00000000ff */
[----:B------:R-:W-:-:S07]  /*2bb0*/  IMAD R13, R0, R89, RZ ;  /* 0x00000059000d7224 */ /* 0x000fce00078e02ff */
.L_x_64:
[----:B------:R-:W-:Y:S05]  /*2bc0*/  BSYNC B1 ;  /* 0x0000000000017941 */ /* 0x000fea0003800000 */
.L_x_63:
[----:B------:R-:W-:Y:S01]  /*2bd0*/  @!P3 IMAD R37, R37, R88, R13 ;  /* 0x000000582525b224 */ /* 0x000fe200078e020d */
[----:B------:R-:W-:Y:S04]  /*2be0*/  BSSY B1, `(.L_x_65) ;  /* 0x0000006000017945 */ /* 0x000fe80003800000 */
[----:B------:R0:W-:Y:S01]  /*2bf0*/  @!P3 STG.E.U8 desc[UR54][R4.64+0x19], R37 ;  /* 0x000019250400b986 */ /* 0x0001e2000c101136 */
[----:B------:R-:W-:Y:S05]  /*2c00*/  @P5 BRA `(.L_x_66) ;  /* 0x00000000000c5947 */ /* 0x000fea0003800000 */
[----:B------:R-:W5:Y:S02]  /*2c10*/  LDG.E.U8 R98, desc[UR54][R8.64+0x18] ;  /* 0x0000183608627981 */ /* 0x000f64000c1e1100 */
[----:B-----5:R-:W-:-:S05]  /*2c20*/  PRMT R0, R98, 0x8880, RZ ;  /* 0x0000888062007816 */ /* 0x020fca00000000ff */
[----:B------:R-:W-:-:S07]  /*2c30*/  IMAD R13, R0, R89, RZ ;  /* 0x00000059000d7224 */ /* 0x000fce00078e02ff */
.L_x_66:
[----:B------:R-:W-:Y:S05]  /*2c40*/  BSYNC B1 ;  /* 0x0000000000017941 */ /* 0x000fea0003800000 */
.L_x_65:
[----:B---3--:R-:W-:Y:S01]  /*2c50*/  @!P5 IMAD R11, R38, R88, R13 ;  /* 0x00000058260bd224 */ /* 0x008fe200078e020d */
[----:B------:R-:W-:Y:S04]  /*2c60*/  BSSY B1, `(.L_x_67) ;  /* 0x0000006000017945 */ /* 0x000fe80003800000 */
[----:B------:R3:W-:Y:S01]  /*2c70*/  @!P5 STG.E.U8 desc[UR54][R6.64+0x18], R11 ;  /* 0x0000180b0600d986 */ /* 0x0007e2000c101136 */
[----:B------:R-:W-:Y:S05]  /*2c80*/  @P6 BRA `(.L_x_68) ;  /* 0x00000000000c6947 */ /* 0x000fea0003800000 */
[----:B------:R-:W5:Y:S02]  /*2c90*/  LDG.E.U8 R98, desc[UR54][R8.64+0x19] ;  /* 0x0000193608627981 */ /* 0x000f64000c1e1100 */
[----:B-----5:R-:W-:-:S05]  /*2ca0*/  PRMT R0, R98, 0x8880, RZ ;  /* 0x0000888062007816 */ /* 0x020fca00000000ff */
[----:B------:R-:W-:-:S07]  /*2cb0*/  IMAD R13, R0, R89, RZ ;  /* 0x00000059000d7224 */ /* 0x000fce00078e02ff */
.L_x_68:
[----:B------:R-:W-:Y:S05]  /*2cc0*/  BSYNC B1 ;  /* 0x0000000000017941 */ /* 0x000fea0003800000 */
.L_x_67:
[----:B------:R-:W-:Y:S01]  /*2cd0*/  @!P6 IMAD R39, R39, R88, R13 ;  /* 0x000000582727e224 */ /* 0x000fe200078e020d */
[----:B------:R-:W-:Y:S04]  /*2ce0*/  BSSY B1, `(.L_x_69) ;  /* 0x0000006000017945 */ /* 0x000fe80003800000 */
[----:B------:R0:W-:Y:S01]  /*2cf0*/  @!P6 STG.E.U8 desc[UR54][R6.64+0x19], R39 ;  /* 0x000019270600e986 */ /* 0x0001e2000c101136 */
[----:B------:R-:W-:Y:S05]  /*2d00*/  @P2 BRA `(.L_x_70) ;  /* 0x00000000000c2947 */ /* 0x000fea0003800000 */
[----:B------:R-:W5:Y:S02]  /*2d10*/  LDG.E.U8 R98, desc[UR54][R2.64+0x20] ;  /* 0x0000203602627981 */ /* 0x000f64000c1e1100 */
[----:B-----5:R-:W-:-:S05]  /*2d20*/  PRMT R0, R98, 0x8880, RZ ;  /* 0x0000888062007816 */ /* 0x020fca00000000ff */
[----:B------:R-:W-:-:S07]  /*2d30*/  IMAD R13, R0, R89, RZ ;  /* 0x00000059000d7224 */ /* 0x000fce00078e02ff */
.L_x_70:
[----:B------:R-:W-:Y:S05]  /*2d40*/  BSYNC B1 ;  /* 0x0000000000017941 */ /* 0x000fea0003800000 */
.L_x_69:
        /* <DEDUP_REMOVED lines=12> */
.L_x_72:
[----:B------:R-:W-:Y:S05]  /*2e10*/  BSYNC B1 ;  /* 0x0000000000017941 */ /* 0x000fea0003800000 */
.L_x_71:
[----:B------:R-:W-:Y:S01]  /*2e20*/  @!P4 IMAD R41, R41, R88, R13 ;  /* 0x000000582929c224 */ /* 0x000fe200078e020d */
[----:B------:R-:W-:Y:S04]  /*2e30*/  BSSY B1, `(.L_x_73) ;  /* 0x0000006000017945 */ /* 0x000fe80003800000 */
[----:B------:R0:W-:Y:S01]  /*2e40*/  @!P4 STG.E.U8 desc[UR54][R4.64+0x21], R41 ;  /* 0x000021290400c986 */ /* 0x0001e2000c101136 */
[----:B------:R-:W-:Y:S05]  /*2e50*/  @P3 BRA `(.L_x_74) ;  /* 0x00000000000c3947 */ /* 0x000fea0003800000 */
[----:B------:R-:W5:Y:S02]  /*2e60*/  LDG.E.U8 R98, desc[UR54][R8.64+0x20] ;  /* 0x0000203608627981 */ /* 0x000f64000c1e1100 */
[----:B-----5:R-:W-:-:S05]  /*2e70*/  PRMT R0, R98, 0x8880, RZ ;  /* 0x0000888062007816 */ /* 0x020fca00000000ff */
[----:B------:R-:W-:-:S07]  /*2e80*/  IMAD R13, R0, R89, RZ ;  /* 0x00000059000d7224 */ /* 0x000fce00078e02ff */
.L_x_74:
[----:B------:R-:W-:Y:S05]  /*2e90*/  BSYNC B1 ;  /* 0x0000000000017941 */ /* 0x000fea0003800000 */
.L_x_73:
[----:B---3--:R-:W-:Y:S01]  /*2ea0*/  @!P3 IMAD R11, R42, R88, R13 ;  /* 0x000000582a0bb224 */ /* 0x008fe200078e020d */
[----:B------:R-:W-:Y:S04]  /*2eb0*/  BSSY B1, `(.L_x_75) ;  /* 0x0000006000017945 */ /* 0x000fe80003800000 */
[----:B------:R3:W-:Y:S01]  /*2ec0*/  @!P3 STG.E.U8 desc[UR54][R6.64+0x20], R11 ;  /* 0x0000200b0600b986 */ /* 0x0007e2000c101136 */
[----:B------:R-:W-:Y:S05]  /*2ed0*/  @P5 BRA `(.L_x_76) ;  /* 0x00000000000c5947 */ /* 0x000fea0003800000 */
[----:B------:R-:W5:Y:S02]  /*2ee0*/  LDG.E.U8 R98, desc[UR54][R8.64+0x21] ;  /* 0x0000213608627981 */ /* 0x000f64000c1e1100 */
[----:B-----5:R-:W-:-:S05]  /*2ef0*/  PRMT R0, R98, 0x8880, RZ ;  /* 0x0000888062007816 */ /* 0x020fca00000000ff */
[----:B------:R-:W-:-:S07]  /*2f00*/  IMAD R13, R0, R89, RZ ;  /* 0x00000059000d7224 */ /* 0x000fce00078e02ff */
.L_x_76:
[----:B------:R-:W-:Y:S05]  /*2f10*/  BSYNC B1 ;  /* 0x0000000000017941 */ /* 0x000fea0003800000 */
.L_x_75:
[----:B------:R-:W-:Y:S01]  /*2f20*/  @!P5 IMAD R43, R43, R88, R13 ;  /* 0x000000582b2bd224 */ /* 0x000fe200078e020d */
[----:B------:R-:W-:Y:S04]  /*2f30*/  BSSY B1, `(.L_x_77) ;  /* 0x0000006000017945 */ /* 0x000fe80003800000 */
[----:B------:R0:W-:Y:S01]  /*2f40*/  @!P5 STG.E.U8 desc[UR54][R6.64+0x21], R43 ;  /* 0x0000212b0600d986 */ /* 0x0001e2000c101136 */
[----:B------:R-:W-:Y:S05]  /*2f50*/  @P6 BRA `(.L_x_78) ;  /* 0x00000000000c6947 */ /* 0x000fea0003800000 */
[----:B------:R-:W5:Y:S02]  /*2f60*/  LDG.E.U8 R98, desc[UR54][R2.64+0x28] ;  /* 0x0000283602627981 */ /* 0x000f64000c1e1100 */
[----:B-----5:R-:W-:-:S05]  /*2f70*/  PRMT R0, R98, 0x8880, RZ ;  /* 0x0000888062007816 */ /* 0x020fca00000000ff */
[----:B------:R-:W-:-:S07]  /*2f80*/  IMAD R13, R0, R89, RZ ;  /* 0x00000059000d7224 */ /* 0x000fce00078e02ff */
.L_x_78:
[----:B------:R-:W-:Y:S05]  /*2f90*/  BSYNC B1 ;  /* 0x0000000000017941 */ /* 0x000fea0003800000 */
.L_x_77:
[----:B---3--:R-:W-:Y:S01]  /*2fa0*/  @!P6 IMAD R11, R44, R88, R13 ;  /* 0x000000582c0be224 */ /* 0x008fe200078e020d */
[----:B------:R-:W-:Y:S04]  /*2fb0*/  BSSY B1, `(.L_x_79) ;  /* 0x0000006000017945 */ /* 0x000fe80003800000 */
[----:B------:R3:W-:Y:S01]  /*2fc0*/  @!P6 STG.E.U8 desc[UR54][R4.64+0x28], R11 ;  /* 0x0000280b0400e986 */ /* 0x0007e2000c101136 */
[----:B------:R-:W-:Y:S05]  /*2fd0*/  @P2 BRA `(.L_x_80) ;  /* 0x00000000000c2947 */ /* 0x000fea0003800000 */
[----:B------:R-:W5:Y:S02]  /*2fe0*/  LDG.E.U8 R98, desc[UR54][R2.64+0x29] ;  /* 0x0000293602627981 */ /* 0x000f64000c1e1100 */
[----:B-----5:R-:W-:-:S05]  /*2ff0*/  PRMT R0, R98, 0x8880, RZ ;  /* 0x0000888062007816 */ /* 0x020fca00000000ff */
[----:B------:R-:W-:-:S07]  /*3000*/  IMAD R13, R0, R89, RZ ;  /* 0x00000059000d7224 */ /* 0x000fce00078e02ff */
.L_x_80:
[----:B------:R-:W-:Y:S05]  /*3010*/  BSYNC B1 ;  /* 0x0000000000017941 */ /* 0x000fea0003800000 */
.L_x_79:
        /* <DEDUP_REMOVED lines=12> */
.L_x_82:
[----:B------:R-:W-:Y:S05]  /*30e0*/  BSYNC B1 ;  /* 0x0000000000017941 */ /* 0x000fea0003800000 */
.L_x_81:
[----:B---3--:R-:W-:Y:S01]  /*30f0*/  @!P4 IMAD R11, R46, R88, R13 ;  /* 0x000000582e0bc224 */ /* 0x008fe200078e020d */
[----:B------:R-:W-:Y:S04]  /*3100*/  BSSY B1, `(.L_x_83) ;  /* 0x0000006000017945 */ /* 0x000fe80003800000 */
[----:B------:R3:W-:Y:S01]  /*3110*/  @!P4 STG.E.U8 desc[UR54][R6.64+0x28], R11 ;  /* 0x0000280b0600c986 */ /* 0x0007e2000c101136 */
[----:B------:R-:W-:Y:S05]  /*3120*/  @P3 BRA `(.L_x_84) ;  /* 0x00000000000c3947 */ /* 0x000fea0003800000 */
[----:B------:R-:W5:Y:S02]  /*3130*/  LDG.E.U8 R98, desc[UR54][R8.64+0x29] ;  /* 0x0000293608627981 */ /* 0x000f64000c1e1100 */
[----:B-----5:R-:W-:-:S05]  /*3140*/  PRMT R0, R98, 0x8880, RZ ;  /* 0x0000888062007816 */ /* 0x020fca00000000ff */
[----:B------:R-:W-:-:S07]  /*3150*/  IMAD R13, R0, R89, RZ ;  /* 0x00000059000d7224 */ /* 0x000fce00078e02ff */
.L_x_84:
[----:B------:R-:W-:Y:S05]  /*3160*/  BSYNC B1 ;  /* 0x0000000000017941 */ /* 0x000fea0003800000 */
.L_x_83:
[----:B------:R-:W-:Y:S01]  /*3170*/  @!P3 IMAD R47, R47, R88, R13 ;  /* 0x000000582f2fb224 */ /* 0x000fe200078e020d */
[----:B------:R-:W-:Y:S04]  /*3180*/  BSSY B1, `(.L_x_85) ;  /* 0x0000006000017945 */ /* 0x000fe80003800000 */
[----:B------:R0:W-:Y:S01]  /*3190*/  @!P3 STG.E.U8 desc[UR54][R6.64+0x29], R47 ;  /* 0x0000292f0600b986 */ /* 0x0001e2000c101136 */
[----:B------:R-:W-:Y:S05]  /*31a0*/  @P5 BRA `(.L_x_86) ;  /* 0x00000000000c5947 */ /* 0x000fea0003800000 */
[----:B------:R-:W5:Y:S02]  /*31b0*/  LDG.E.U8 R98, desc[UR54][R2.64+0x30] ;  /* 0x0000303602627981 */ /* 0x000f64000c1e1100 */
[----:B-----5:R-:W-:-:S05]  /*31c0*/  PRMT R0, R98, 0x8880, RZ ;  /* 0x0000888062007816 */ /* 0x020fca00000000ff */
[----:B------:R-:W-:-:S07]  /*31d0*/  IMAD R13, R0, R89, RZ ;  /* 0x00000059000d7224 */ /* 0x000fce00078e02ff */
.L_x_86:
[----:B------:R-:W-:Y:S05]  /*31e0*/  BSYNC B1 ;  /* 0x0000000000017941 */ /* 0x000fea0003800000 */
.L_x_85:
[----:B---3--:R-:W-:Y:S01]  /*31f0*/  @!P5 IMAD R11, R48, R88, R13 ;  /* 0x00000058300bd224 */ /* 0x008fe200078e020d */
[----:B------:R-:W-:Y:S04]  /*3200*/  BSSY B1, `(.L_x_87) ;  /* 0x0000006000017945 */ /* 0x000fe80003800000 */
[----:B------:R3:W-:Y:S01]  /*3210*/  @!P5 STG.E.U8 desc[UR54][R4.64+0x30], R11 ;  /* 0x0000300b0400d986 */ /* 0x0007e2000c101136 */
[----:B------:R-:W-:Y:S05]  /*3220*/  @P6 BRA `(.L_x_88) ;  /* 0x00000000000c6947 */ /* 0x000fea0003800000 */
[----:B------:R-:W5:Y:S02]  /*3230*/  LDG.E.U8 R98, desc[UR54][R2.64+0x31] ;  /* 0x0000313602627981 */ /* 0x000f64000c1e1100 */
[----:B-----5:R-:W-:-:S05]  /*3240*/  PRMT R0, R98, 0x8880, RZ ;  /* 0x0000888062007816 */ /* 0x020fca00000000ff */
[----:B------:R-:W-:-:S07]  /*3250*/  IMAD R13, R0, R89, RZ ;  /* 0x00000059000d7224 */ /* 0x000fce00078e02ff */
.L_x_88:
[----:B------:R-:W-:Y:S05]  /*3260*/  BSYNC B1 ;  /* 0x0000000000017941 */ /* 0x000fea0003800000 */
.L_x_87:
[----:B------:R-:W-:Y:S01]  /*3270*/  @!P6 IMAD R49, R49, R88, R13 ;  /* 0x000000583131e224 */ /* 0x000fe200078e020d */
[----:B------:R-:W-:Y:S04]  /*3280*/  BSSY B1, `(.L_x_89) ;  /* 0x0000006000017945 */ /* 0x000fe80003800000 */
[----:B------:R0:W-:Y:S01]  /*3290*/  @!P6 STG.E.U8 desc[UR54][R4.64+0x31], R49 ;  /* 0x000031310400e986 */ /* 0x0001e2000c101136 */
[----:B------:R-:W-:Y:S05]  /*32a0*/  @P2 BRA `(.L_x_90) ;  /* 0x00000000000c2947 */ /* 0x000fea0003800000 */
[----:B------:R-:W5:Y:S02]  /*32b0*/  LDG.E.U8 R98, desc[UR54][R8.64+0x30] ;  /* 0x0000303608627981 */ /* 0x000f64000c1e1100 */
[----:B-----5:R-:W-:-:S05]  /*32c0*/  PRMT R0, R98, 0x8880, RZ ;  /* 0x0000888062007816 */ /* 0x020fca00000000ff */
[----:B------:R-:W-:-:S07]  /*32d0*/  IMAD R13, R0, R89, RZ ;  /* 0x00000059000d7224 */ /* 0x000fce00078e02ff */
.L_x_90:
[----:B------:R-:W-:Y:S05]  /*32e0*/  BSYNC B1 ;  /* 0x0000000000017941 */ /* 0x000fea0003800000 */
.L_x_89:
        /* <DEDUP_REMOVED lines=12> */
.L_x_92:
[----:B------:R-:W-:Y:S05]  /*33b0*/  BSYNC B1 ;  /* 0x0000000000017941 */ /* 0x000fea0003800000 */
.L_x_91:
[----:B------:R-:W-:Y:S01]  /*33c0*/  @!P4 IMAD R51, R51, R88, R13 ;  /* 0x000000583333c224 */ /* 0x000fe200078e020d */
[----:B------:R-:W-:Y:S04]  /*33d0*/  BSSY B1, `(.L_x_93) ;  /* 0x0000006000017945 */ /* 0x000fe80003800000 */
[----:B------:R0:W-:Y:S01]  /*33e0*/  @!P4 STG.E.U8 desc[UR54][R6.64+0x31], R51 ;  /* 0x000031330600c986 */ /* 0x0001e2000c101136 */
[----:B------:R-:W-:Y:S05]  /*33f0*/  @P3 BRA `(.L_x_94) ;  /* 0x00000000000c3947 */ /* 0x000fea0003800000 */
[----:B------:R-:W5:Y:S02]  /*3400*/  LDG.E.U8 R98, desc[UR54][R2.64+0x38] ;  /* 0x0000383602627981 */ /* 0x000f64000c1e1100 */
[----:B-----5:R-:W-:-:S05]  /*3410*/  PRMT R0, R98, 0x8880, RZ ;  /* 0x0000888062007816 */ /* 0x020fca00000000ff */
[----:B------:R-:W-:-:S07]  /*3420*/  IMAD R13, R0, R89, RZ ;  /* 0x00000059000d7224 */ /* 0x000fce00078e02ff */
.L_x_94:
[----:B------:R-:W-:Y:S05]  /*3430*/  BSYNC B1 ;  /* 0x0000000000017941 */ /* 0x000fea0003800000 */
.L_x_93:
[----:B---3--:R-:W-:Y:S01]  /*3440*/  @!P3 IMAD R11, R52, R88, R13 ;  /* 0x00000058340bb224 */ /* 0x008fe200078e020d */
[----:B------:R-:W-:Y:S04]  /*3450*/  BSSY B1, `(.L_x_95) ;  /* 0x0000006000017945 */ /* 0x000fe80003800000 */
[----:B------:R3:W-:Y:S01]  /*3460*/  @!P3 STG.E.U8 desc[UR54][R4.64+0x38], R11 ;  /* 0x0000380b0400b986 */ /* 0x0007e2000c101136 */
[----:B------:R-:W-:Y:S05]  /*3470*/  @P5 BRA `(.L_x_96) ;  /* 0x00000000000c5947 */ /* 0x000fea0003800000 */
[----:B------:R-:W5:Y:S02]  /*3480*/  LDG.E.U8 R98, desc[UR54][R2.64+0x39] ;  /* 0x0000393602627981 */ /* 0x000f64000c1e1100 */
[----:B-----5:R-:W-:-:S05]  /*3490*/  PRMT R0, R98, 0x8880, RZ ;  /* 0x0000888062007816 */ /* 0x020fca00000000ff */
[----:B------:R-:W-:-:S07]  /*34a0*/  IMAD R13, R0, R89, RZ ;  /* 0x00000059000d7224 */ /* 0x000fce00078e02ff */
.L_x_96:
[----:B------:R-:W-:Y:S05]  /*34b0*/  BSYNC B1 ;  /* 0x0000000000017941 */ /* 0x000fea0003800000 */
.L_x_95:
[----:B------:R-:W-:Y:S01]  /*34c0*/  @!P5 IMAD R53, R53, R88, R13 ;  /* 0x000000583535d224 */ /* 0x000fe200078e020d */
[----:B------:R-:W-:Y:S04]  /*34d0*/  BSSY B1, `(.L_x_97) ;  /* 0x0000006000017945 */ /* 0x000fe80003800000 */
[----:B------:R0:W-:Y:S01]  /*34e0*/  @!P5 STG.E.U8 desc[UR54][R4.64+0x39], R53 ;  /* 0x000039350400d986 */ /* 0x0001e2000c101136 */
[----:B------:R-:W-:Y:S05]  /*34f0*/  @P6 BRA `(.L_x_98) ;  /* 0x00000000000c6947 */ /* 0x000fea0003800000 */
[----:B------:R-:W5:Y:S02]  /*3500*/  LDG.E.U8 R98, desc[UR54][R8.64+0x38] ;  /* 0x0000383608627981 */ /* 0x000f64000c1e1100 */
[----:B-----5:R-:W-:-:S05]  /*3510*/  PRMT R0, R98, 0x8880, RZ ;  /* 0x0000888062007816 */ /* 0x020fca00000000ff */
[----:B------:R-:W-:-:S07]  /*3520*/  IMAD R13, R0, R89, RZ ;  /* 0x00000059000d7224 */ /* 0x000fce00078e02ff */
.L_x_98:
[----:B------:R-:W-:Y:S05]  /*3530*/  BSYNC B1 ;  /* 0x0000000000017941 */ /* 0x000fea0003800000 */
.L_x_97:
[----:B---3--:R-:W-:Y:S01]  /*3540*/  @!P6 IMAD R11, R54, R88, R13 ;  /* 0x00000058360be224 */ /* 0x008fe200078e020d */
[----:B------:R-:W-:Y:S04]  /*3550*/  BSSY B1, `(.L_x_99) ;  /* 0x0000006000017945 */ /* 0x000fe80003800000 */
[----:B------:R3:W-:Y:S01]  /*3560*/  @!P6 STG.E.U8 desc[UR54][R6.64+0x38], R11 ;  /* 0x0000380b0600e986 */ /* 0x0007e2000c101136 */
[----:B------:R-:W-:Y:S05]  /*3570*/  @P2 BRA `(.L_x_100) ;  /* 0x00000000000c2947 */ /* 0x000fea0003800000 */
[----:B------:R-:W5:Y:S02]  /*3580*/  LDG.E.U8 R98, desc[UR54][R8.64+0x39] ;  /* 0x0000393608627981 */ /* 0x000f64000c1e1100 */
[----:B-----5:R-:W-:-:S05]  /*3590*/  PRMT R0, R98, 0x8880, RZ ;  /* 0x0000888062007816 */ /* 0x020fca00000000ff */
[----:B------:R-:W-:-:S07]  /*35a0*/  IMAD R13, R0, R89, RZ ;  /* 0x00000059000d7224 */ /* 0x000fce00078e02ff */
.L_x_100:
[----:B------:R-:W-:Y:S05]  /*35b0*/  BSYNC B1 ;  /* 0x0000000000017941 */ /* 0x000fea0003800000 */
.L_x_99:
        /* <DEDUP_REMOVED lines=12> */
.L_x_102:
[----:B------:R-:W-:Y:S05]  /*3680*/  BSYNC B1 ;  /* 0x0000000000017941 */ /* 0x000fea0003800000 */
.L_x_101:
[----:B---3--:R-:W-:Y:S01]  /*3690*/  @!P4 IMAD R11, R56, R88, R13 ;  /* 0x00000058380bc224 */ /* 0x008fe200078e020d */
[----:B------:R-:W-:Y:S04]  /*36a0*/  BSSY B1, `(.L_x_103) ;  /* 0x0000006000017945 */ /* 0x000fe80003800000 */
[----:B------:R3:W-:Y:S01]  /*36b0*/  @!P4 STG.E.U8 desc[UR54][R4.64+0x40], R11 ;  /* 0x0000400b0400c986 */ /* 0x0007e2000c101136 */
[----:B------:R-:W-:Y:S05]  /*36c0*/  @P3 BRA `(.L_x_104) ;  /* 0x00000000000c3947 */ /* 0x000fea0003800000 */
[----:B------:R-:W5:Y:S02]  /*36d0*/  LDG.E.U8 R98, desc[UR54][R2.64+0x41] ;  /* 0x0000413602627981 */ /* 0x000f64000c1e1100 */
[----:B-----5:R-:W-:-:S05]  /*36e0*/  PRMT R0, R98, 0x8880, RZ ;  /* 0x0000888062007816 */ /* 0x020fca00000000ff */
[----:B------:R-:W-:-:S07]  /*36f0*/  IMAD R13, R0, R89, RZ ;  /* 0x00000059000d7224 */ /* 0x000fce00078e02ff */
.L_x_104:
[----:B------:R-:W-:Y:S05]  /*3700*/  BSYNC B1 ;  /* 0x0000000000017941 */ /* 0x000fea0003800000 */
.L_x_103:
[----:B------:R-:W-:Y:S01]  /*3710*/  @!P3 IMAD R57, R57, R88, R13 ;  /* 0x000000583939b224 */ /* 0x000fe200078e020d */
[----:B------:R-:W-:Y:S04]  /*3720*/  BSSY B1, `(.L_x_105) ;  /* 0x0000006000017945 */ /* 0x000fe80003800000 */
[----:B------:R0:W-:Y:S01]  /*3730*/  @!P3 STG.E.U8 desc[UR54][R4.64+0x41], R57 ;  /* 0x000041390400b986 */ /* 0x0001e2000c101136 */
[----:B------:R-:W-:Y:S05]  /*3740*/  @P5 BRA `(.L_x_106) ;  /* 0x00000000000c5947 */ /* 0x000fea0003800000 */
[----:B------:R-:W5:Y:S02]  /*3750*/  LDG.E.U8 R98, desc[UR54][R8.64+0x40] ;  /* 0x0000403608627981 */ /* 0x000f64000c1e1100 */
[----:B-----5:R-:W-:-:S05]  /*3760*/  PRMT R0, R98, 0x8880, RZ ;  /* 0x0000888062007816 */ /* 0x020fca00000000ff */
[----:B------:R-:W-:-:S07]  /*3770*/  IMAD R13, R0, R89, RZ ;  /* 0x00000059000d7224 */ /* 0x000fce00078e02ff */
.L_x_106:
[----:B------:R-:W-:Y:S05]  /*3780*/  BSYNC B1 ;  /* 0x0000000000017941 */ /* 0x000fea0003800000 */
.L_x_105:
[----:B---3--:R-:W-:Y:S01]  /*3790*/  @!P5 IMAD R11, R58, R88, R13 ;  /* 0x000000583a0bd224 */ /* 0x008fe200078e020d */
[----:B------:R-:W-:Y:S04]  /*37a0*/  BSSY B1, `(.L_x_107) ;  /* 0x0000006000017945 */ /* 0x000fe80003800000 */
[----:B------:R3:W-:Y:S01]  /*37b0*/  @!P5 STG.E.U8 desc[UR54][R6.64+0x40], R11 ;  /* 0x0000400b0600d986 */ /* 0x0007e2000c101136 */
[----:B------:R-:W-:Y:S05]  /*37c0*/  @P6 BRA `(.L_x_108) ;  /* 0x00000000000c6947 */ /* 0x000fea0003800000 */
[----:B------:R-:W5:Y:S02]  /*37d0*/  LDG.E.U8 R98, desc[UR54][R8.64+0x41] ;  /* 0x0000413608627981 */ /* 0x000f64000c1e1100 */
[----:B-----5:R-:W-:-:S05]  /*37e0*/  PRMT R0, R98, 0x8880, RZ ;  /* 0x0000888062007816 */ /* 0x020fca00000000ff */
[----:B------:R-:W-:-:S07]  /*37f0*/  IMAD R13, R0, R89, RZ ;  /* 0x00000059000d7224 */ /* 0x000fce00078e02ff */
.L_x_108:
[----:B------:R-:W-:Y:S05]  /*3800*/  BSYNC B1 ;  /* 0x0000000000017941 */ /* 0x000fea0003800000 */
.L_x_107:
[----:B------:R-:W-:Y:S01]  /*3810*/  @!P6 IMAD R59, R59, R88, R13 ;  /* 0x000000583b3be224 */ /* 0x000fe200078e020d */
[----:B------:R-:W-:Y:S04]  /*3820*/  BSSY B1, `(.L_x_109) ;  /* 0x0000006000017945 */ /* 0x000fe80003800000 */
[----:B------:R0:W-:Y:S01]  /*3830*/  @!P6 STG.E.U8 desc[UR54][R6.64+0x41], R59 ;  /* 0x0000413b0600e986 */ /* 0x0001e2000c101136 */
[----:B------:R-:W-:Y:S05]  /*3840*/  @P2 BRA `(.L_x_110) ;  /* 0x00000000000c2947 */ /* 0x000fea0003800000 */
[----:B------:R-:W5:Y:S02]  /*3850*/  LDG.E.U8 R98, desc[UR54][R2.64+0x48] ;  /* 0x0000483602627981 */ /* 0x000f64000c1e1100 */
[----:B-----5:R-:W-:-:S05]  /*3860*/  PRMT R0, R98, 0x8880, RZ ;  /* 0x0000888062007816 */ /* 0x020fca00000000ff */
[----:B------:R-:W-:-:S07]  /*3870*/  IMAD R13, R0, R89, RZ ;  /* 0x00000059000d7224 */ /* 0x000fce00078e02ff */
.L_x_110:
[----:B------:R-:W-:Y:S05]  /*3880*/  BSYNC B1 ;  /* 0x0000000000017941 */ /* 0x000fea0003800000 */
.L_x_109:
        /* <DEDUP_REMOVED lines=12> */
.L_x_112:
[----:B------:R-:W-:Y:S05]  /*3950*/  BSYNC B1 ;  /* 0x0000000000017941 */ /* 0x000fea0003800000 */
.L_x_111:
[----:B------:R-:W-:Y:S01]  /*3960*/  @!P4 IMAD R61, R61, R88, R13 ;  /* 0x000000583d3dc224 */ /* 0x000fe200078e020d */
[----:B------:R-:W-:Y:S04]  /*3970*/  BSSY B1, `(.L_x_113) ;  /* 0x0000006000017945 */ /* 0x000fe80003800000 */
[----:B------:R0:W-:Y:S01]  /*3980*/  @!P4 STG.E.U8 desc[UR54][R4.64+0x49], R61 ;  /* 0x0000493d0400c986 */ /* 0x0001e2000c101136 */
[----:B------:R-:W-:Y:S05]  /*3990*/  @P3 BRA `(.L_x_114) ;  /* 0x00000000000c3947 */ /* 0x000fea0003800000 */
[----:B------:R-:W5:Y:S02]  /*39a0*/  LDG.E.U8 R98, desc[UR54][R8.64+0x48] ;  /* 0x0000483608627981 */ /* 0x000f64000c1e1100 */
[----:B-----5:R-:W-:-:S05]  /*39b0*/  PRMT R0, R98, 0x8880, RZ ;  /* 0x0000888062007816 */ /* 0x020fca00000000ff */
[----:B------:R-:W-:-:S07]  /*39c0*/  IMAD R13, R0, R89, RZ ;  /* 0x00000059000d7224 */ /* 0x000fce00078e02ff */
.L_x_114:
[----:B------:R-:W-:Y:S05]  /*39d0*/  BSYNC B1 ;  /* 0x0000000000017941 */ /* 0x000fea0003800000 */
.L_x_113:
[----:B---3--:R-:W-:Y:S01]  /*39e0*/  @!P3 IMAD R11, R62, R88, R13 ;  /* 0x000000583e0bb224 */ /* 0x008fe200078e020d */
[----:B------:R-:W-:Y:S04]  /*39f0*/  BSSY B1, `(.L_x_115) ;  /* 0x0000006000017945 */ /* 0x000fe80003800000 */
[----:B------:R3:W-:Y:S01]  /*3a00*/  @!P3 STG.E.U8 desc[UR54][R6.64+0x48], R11 ;  /* 0x0000480b0600b986 */ /* 0x0007e2000c101136 */
[----:B------:R-:W-:Y:S05]  /*3a10*/  @P5 BRA `(.L_x_116) ;  /* 0x00000000000c5947 */ /* 0x000fea0003800000 */
[----:B------:R-:W5:Y:S02]  /*3a20*/  LDG.E.U8 R98, desc[UR54][R8.64+0x49] ;  /* 0x0000493608627981 */ /* 0x000f64000c1e1100 */
[----:B-----5:R-:W-:-:S05]  /*3a30*/  PRMT R0, R98, 0x8880, RZ ;  /* 0x0000888062007816 */ /* 0x020fca00000000ff */
[----:B------:R-:W-:-:S07]  /*3a40*/  IMAD R13, R0, R89, RZ ;  /* 0x00000059000d7224 */ /* 0x000fce00078e02ff */
.L_x_116:
[----:B------:R-:W-:Y:S05]  /*3a50*/  BSYNC B1 ;  /* 0x0000000000017941 */ /* 0x000fea0003800000 */
.L_x_115:
[----:B------:R-:W-:Y:S01]  /*3a60*/  @!P5 IMAD R63, R63, R88, R13 ;  /* 0x000000583f3fd224 */ /* 0x000fe200078e020d */
[----:B------:R-:W-:Y:S04]  /*3a70*/  BSSY B1, `(.L_x_117) ;  /* 0x0000006000017945 */ /* 0x000fe80003800000 */
[----:B------:R0:W-:Y:S01]  /*3a80*/  @!P5 STG.E.U8 desc[UR54][R6.64+0x49], R63 ;  /* 0x0000493f0600d986 */ /* 0x0001e2000c101136 */
[----:B------:R-:W-:Y:S05]  /*3a90*/  @P6 BRA `(.L_x_118) ;  /* 0x00000000000c6947 */ /* 0x000fea0003800000 */
[----:B------:R-:W5:Y:S02]  /*3aa0*/  LDG.E.U8 R98, desc[UR54][R2.64+0x50] ;  /* 0x0000503602627981 */ /* 0x000f64000c1e1100 */
[----:B-----5:R-:W-:-:S05]  /*3ab0*/  PRMT R0, R98, 0x8880, RZ ;  /* 0x0000888062007816 */ /* 0x020fca00000000ff */
[----:B------:R-:W-:-:S07]  /*3ac0*/  IMAD R13, R0, R89, RZ ;  /* 0x00000059000d7224 */ /* 0x000fce00078e02ff */
.L_x_118:
[----:B------:R-:W-:Y:S05]  /*3ad0*/  BSYNC B1 ;  /* 0x0000000000017941 */ /* 0x000fea0003800000 */
.L_x_117:
[----:B---3--:R-:W-:Y:S01]  /*3ae0*/  @!P6 IMAD R11, R64, R88, R13 ;  /* 0x00000058400be224 */ /* 0x008fe200078e020d */
[----:B------:R-:W-:Y:S04]  /*3af0*/  BSSY B1, `(.L_x_119) ;  /* 0x0000006000017945 */ /* 0x000fe80003800000 */
[----:B------:R3:W-:Y:S01]  /*3b00*/  @!P6 STG.E.U8 desc[UR54][R4.64+0x50], R11 ;  /* 0x0000500b0400e986 */ /* 0x0007e2000c101136 */
[----:B------:R-:W-:Y:S05]  /*3b10*/  @P2 BRA `(.L_x_120) ;  /* 0x00000000000c2947 */ /* 0x000fea0003800000 */
[----:B------:R-:W5:Y:S02]  /*3b20*/  LDG.E.U8 R98, desc[UR54][R2.64+0x51] ;  /* 0x0000513602627981 */ /* 0x000f64000c1e1100 */
[----:B-----5:R-:W-:-:S05]  /*3b30*/  PRMT R0, R98, 0x8880, RZ ;  /* 0x0000888062007816 */ /* 0x020fca00000000ff */
[----:B------:R-:W-:-:S07]  /*3b40*/  IMAD R13, R0, R89, RZ ;  /* 0x00000059000d7224 */ /* 0x000fce00078e02ff */
.L_x_120:
[----:B------:R-:W-:Y:S05]  /*3b50*/  BSYNC B1 ;  /* 0x0000000000017941 */ /* 0x000fea0003800000 */
.L_x_119:
        /* <DEDUP_REMOVED lines=12> */
.L_x_122:
[----:B------:R-:W-:Y:S05]  /*3c20*/  BSYNC B1 ;  /* 0x0000000000017941 */ /* 0x000fea0003800000 */
.L_x_121:
[----:B---3--:R-:W-:Y:S01]  /*3c30*/  @!P4 IMAD R11, R66, R88, R13 ;  /* 0x00000058420bc224 */ /* 0x008fe200078e020d */
[----:B------:R-:W-:Y:S04]  /*3c40*/  BSSY B1, `(.L_x_123) ;  /* 0x0000006000017945 */ /* 0x000fe80003800000 */
[----:B------:R3:W-:Y:S01]  /*3c50*/  @!P4 STG.E.U8 desc[UR54][R6.64+0x50], R11 ;  /* 0x0000500b0600c986 */ /* 0x0007e2000c101136 */
[----:B------:R-:W-:Y:S05]  /*3c60*/  @P3 BRA `(.L_x_124) ;  /* 0x00000000000c3947 */ /* 0x000fea0003800000 */
[----:B------:R-:W5:Y:S02]  /*3c70*/  LDG.E.U8 R98, desc[UR54][R8.64+0x51] ;  /* 0x0000513608627981 */ /* 0x000f64000c1e1100 */
[----:B-----5:R-:W-:-:S05]  /*3c80*/  PRMT R0, R98, 0x8880, RZ ;  /* 0x0000888062007816 */ /* 0x020fca00000000ff */
[----:B------:R-:W-:-:S07]  /*3c90*/  IMAD R13, R0, R89, RZ ;  /* 0x00000059000d7224 */ /* 0x000fce00078e02ff */
.L_x_124:
[----:B------:R-:W-:Y:S05]  /*3ca0*/  BSYNC B1 ;  /* 0x0000000000017941 */ /* 0x000fea0003800000 */
.L_x_123:
[----:B------:R-:W-:Y:S01]  /*3cb0*/  @!P3 IMAD R67, R67, R88, R13 ;  /* 0x000000584343b224 */ /* 0x000fe200078e020d */
[----:B------:R-:W-:Y:S04]  /*3cc0*/  BSSY B1, `(.L_x_125) ;  /* 0x0000006000017945 */ /* 0x000fe80003800000 */
[----:B------:R0:W-:Y:S01]  /*3cd0*/  @!P3 STG.E.U8 desc[UR54][R6.64+0x51], R67 ;  /* 0x000051430600b986 */ /* 0x0001e2000c101136 */
[----:B------:R-:W-:Y:S05]  /*3ce0*/  @P5 BRA `(.L_x_126) ;  /* 0x00000000000c5947 */ /* 0x000fea0003800000 */
[----:B------:R-:W5:Y:S02]  /*3cf0*/  LDG.E.U8 R98, desc[UR54][R2.64+0x58] ;  /* 0x0000583602627981 */ /* 0x000f64000c1e1100 */
[----:B-----5:R-:W-:-:S05]  /*3d00*/  PRMT R0, R98, 0x8880, RZ ;  /* 0x0000888062007816 */ /* 0x020fca00000000ff */
[----:B------:R-:W-:-:S07]  /*3d10*/  IMAD R13, R0, R89, RZ ;  /* 0x00000059000d7224 */ /* 0x000fce00078e02ff */
.L_x_126:
[----:B------:R-:W-:Y:S05]  /*3d20*/  BSYNC B1 ;  /* 0x0000000000017941 */ /* 0x000fea0003800000 */
.L_x_125:
[----:B---3--:R-:W-:Y:S01]  /*3d30*/  @!P5 IMAD R11, R68, R88, R13 ;  /* 0x00000058440bd224 */ /* 0x008fe200078e020d */
[----:B------:R-:W-:Y:S04]  /*3d40*/  BSSY B1, `(.L_x_127) ;  /* 0x0000006000017945 */ /* 0x000fe80003800000 */
[----:B------:R3:W-:Y:S01]  /*3d50*/  @!P5 STG.E.U8 desc[UR54][R4.64+0x58], R11 ;  /* 0x0000580b0400d986 */ /* 0x0007e2000c101136 */
[----:B------:R-:W-:Y:S05]  /*3d60*/  @P6 BRA `(.L_x_128) ;  /* 0x00000000000c6947 */ /* 0x000fea0003800000 */
[----:B------:R-:W5:Y:S02]  /*3d70*/  LDG.E.U8 R98, desc[UR54][R2.64+0x59] ;  /* 0x0000593602627981 */ /* 0x000f64000c1e1100 */
[----:B-----5:R-:W-:-:S05]  /*3d80*/  PRMT R0, R98, 0x8880, RZ ;  /* 0x0000888062007816 */ /* 0x020fca00000000ff */
[----:B------:R-:W-:-:S07]  /*3d90*/  IMAD R13, R0, R89, RZ ;  /* 0x00000059000d7224 */ /* 0x000fce00078e02ff */
.L_x_128:
[----:B------:R-:W-:Y:S05]  /*3da0*/  BSYNC B1 ;  /* 0x0000000000017941 */ /* 0x000fea0003800000 */
.L_x_127:
[----:B------:R-:W-:Y:S01]  /*3db0*/  @!P6 IMAD R69, R69, R88, R13 ;  /* 0x000000584545e224 */ /* 0x000fe200078e020d */
[----:B------:R-:W-:Y:S04]  /*3dc0*/  BSSY B1, `(.L_x_129) ;  /* 0x0000006000017945 */ /* 0x000fe80003800000 */
[----:B------:R0:W-:Y:S01]  /*3dd0*/  @!P6 STG.E.U8 desc[UR54][R4.64+0x59], R69 ;  /* 0x000059450400e986 */ /* 0x0001e2000c101136 */
[----:B------:R-:W-:Y:S05]  /*3de0*/  @P2 BRA `(.L_x_130) ;  /* 0x00000000000c2947 */ /* 0x000fea0003800000 */
[----:B------:R-:W5:Y:S02]  /*3df0*/  LDG.E.U8 R98, desc[UR54][R8.64+0x58] ;  /* 0x0000583608627981 */ /* 0x000f64000c1e1100 */
[----:B-----5:R-:W-:-:S05]  /*3e00*/  PRMT R0, R98, 0x8880, RZ ;  /* 0x0000888062007816 */ /* 0x020fca00000000ff */
[----:B------:R-:W-:-:S07]  /*3e10*/  IMAD R13, R0, R89, RZ ;  /* 0x00000059000d7224 */ /* 0x000fce00078e02ff */
.L_x_130:
[----:B------:R-:W-:Y:S05]  /*3e20*/  BSYNC B1 ;  /* 0x0000000000017941 */ /* 0x000fea0003800000 */
.L_x_129:
        /* <DEDUP_REMOVED lines=12> */
.L_x_132:
[----:B------:R-:W-:Y:S05]  /*3ef0*/  BSYNC B1 ;  /* 0x0000000000017941 */ /* 0x000fea0003800000 */
.L_x_131:
[----:B------:R-:W-:Y:S01]  /*3f00*/  @!P4 IMAD R71, R71, R88, R13 ;  /* 0x000000584747c224 */ /* 0x000fe200078e020d */
[----:B------:R-:W-:Y:S04]  /*3f10*/  BSSY B1, `(.L_x_133) ;  /* 0x0000006000017945 */ /* 0x000fe80003800000 */
[----:B------:R0:W-:Y:S01]  /*3f20*/  @!P4 STG.E.U8 desc[UR54][R6.64+0x59], R71 ;  /* 0x000059470600c986 */ /* 0x0001e2000c101136 */
[----:B------:R-:W-:Y:S05]  /*3f30*/  @P3 BRA `(.L_x_134) ;  /* 0x00000000000c3947 */ /* 0x000fea0003800000 */
[----:B------:R-:W5:Y:S02]  /*3f40*/  LDG.E.U8 R98, desc[UR54][R2.64+0x60] ;  /* 0x0000603602627981 */ /* 0x000f64000c1e1100 */
[----:B-----5:R-:W-:-:S05]  /*3f50*/  PRMT R0, R98, 0x8880, RZ ;  /* 0x0000888062007816 */ /* 0x020fca00000000ff */
[----:B------:R-:W-:-:S07]  /*3f60*/  IMAD R13, R0, R89, RZ ;  /* 0x00000059000d7224 */ /* 0x000fce00078e02ff */
.L_x_134:
[----:B------:R-:W-:Y:S05]  /*3f70*/  BSYNC B1 ;  /* 0x0000000000017941 */ /* 0x000fea0003800000 */
.L_x_133:
[----:B---3--:R-:W-:Y:S01]  /*3f80*/  @!P3 IMAD R11, R72, R88, R13 ;  /* 0x00000058480bb224 */ /* 0x008fe200078e020d */
[----:B------:R-:W-:Y:S04]  /*3f90*/  BSSY B1, `(.L_x_135) ;  /* 0x0000006000017945 */ /* 0x000fe80003800000 */
[----:B------:R3:W-:Y:S01]  /*3fa0*/  @!P3 STG.E.U8 desc[UR54][R4.64+0x60], R11 ;  /* 0x0000600b0400b986 */ /* 0x0007e2000c101136 */
[----:B------:R-:W-:Y:S05]  /*3fb0*/  @P5 BRA `(.L_x_136) ;  /* 0x00000000000c5947 */ /* 0x000fea0003800000 */
[----:B------:R-:W5:Y:S02]  /*3fc0*/  LDG.E.U8 R98, desc[UR54][R2.64+0x61] ;  /* 0x0000613602627981 */ /* 0x000f64000c1e1100 */
[----:B-----5:R-:W-:-:S05]  /*3fd0*/  PRMT R0, R98, 0x8880, RZ ;  /* 0x0000888062007816 */ /* 0x020fca00000000ff */
[----:B------:R-:W-:-:S07]  /*3fe0*/  IMAD R13, R0, R89, RZ ;  /* 0x00000059000d7224 */ /* 0x000fce00078e02ff */
.L_x_136:
[----:B------:R-:W-:Y:S05]  /*3ff0*/  BSYNC B1 ;  /* 0x0000000000017941 */ /* 0x000fea0003800000 */
.L_x_135:
[----:B------:R-:W-:Y:S01]  /*4000*/  @!P5 IMAD R73, R73, R88, R13 ;  /* 0x000000584949d224 */ /* 0x000fe200078e020d */
[----:B------:R-:W-:Y:S04]  /*4010*/  BSSY B1, `(.L_x_137) ;  /* 0x0000006000017945 */ /* 0x000fe80003800000 */
[----:B------:R0:W-:Y:S01]  /*4020*/  @!P5 STG.E.U8 desc[UR54][R4.64+0x61], R73 ;  /* 0x000061490400d986 */ /* 0x0001e2000c101136 */
[----:B------:R-:W-:Y:S05]  /*4030*/  @P6 BRA `(.L_x_138) ;  /* 0x00000000000c6947 */ /* 0x000fea0003800000 */
[----:B------:R-:W5:Y:S02]  /*4040*/  LDG.E.U8 R98, desc[UR54][R8.64+0x60] ;  /* 0x0000603608627981 */ /* 0x000f64000c1e1100 */
[----:B-----5:R-:W-:-:S05]  /*4050*/  PRMT R0, R98, 0x8880, RZ ;  /* 0x0000888062007816 */ /* 0x020fca00000000ff */
[----:B------:R-:W-:-:S07]  /*4060*/  IMAD R13, R0, R89, RZ ;  /* 0x00000059000d7224 */ /* 0x000fce00078e02ff */
.L_x_138:
[----:B------:R-:W-:Y:S05]  /*4070*/  BSYNC B1 ;  /* 0x0000000000017941 */ /* 0x000fea0003800000 */
.L_x_137:
[----:B---3--:R-:W-:Y:S01]  /*4080*/  @!P6 IMAD R11, R74, R88, R13 ;  /* 0x000000584a0be224 */ /* 0x008fe200078e020d */
[----:B------:R-:W-:Y:S04]  /*4090*/  BSSY B1, `(.L_x_139) ;  /* 0x0000006000017945 */ /* 0x000fe80003800000 */
[----:B------:R3:W-:Y:S01]  /*40a0*/  @!P6 STG.E.U8 desc[UR54][R6.64+0x60], R11 ;  /* 0x0000600b0600e986 */ /* 0x0007e2000c101136 */
[----:B------:R-:W-:Y:S05]  /*40b0*/  @P2 BRA `(.L_x_140) ;  /* 0x00000000000c2947 */ /* 0x000fea0003800000 */
[----:B------:R-:W5:Y:S02]  /*40c0*/  LDG.E.U8 R98, desc[UR54][R8.64+0x61] ;  /* 0x0000613608627981 */ /* 0x000f64000c1e1100 */
[----:B-----5:R-:W-:-:S05]  /*40d0*/  PRMT R0, R98, 0x8880, RZ ;  /* 0x0000888062007816 */ /* 0x020fca00000000ff */
[----:B------:R-:W-:-:S07]  /*40e0*/  IMAD R13, R0, R89, RZ ;  /* 0x00000059000d7224 */ /* 0x000fce00078e02ff */
.L_x_140:
[----:B------:R-:W-:Y:S05]  /*40f0*/  BSYNC B1 ;  /* 0x0000000000017941 */ /* 0x000fea0003800000 */
.L_x_139:
        /* <DEDUP_REMOVED lines=12> */
.L_x_142:
[----:B------:R-:W-:Y:S05]  /*41c0*/  BSYNC B1 ;  /* 0x0000000000017941 */ /* 0x000fea0003800000 */
.L_x_141:
[----:B---3--:R-:W-:Y:S01]  /*41d0*/  @!P5 IMAD R11, R76, R88, R13 ;  /* 0x000000584c0bd224 */ /* 0x008fe200078e020d */
[----:B------:R-:W-:Y:S04]  /*41e0*/  BSSY B1, `(.L_x_143) ;  /* 0x0000006000017945 */ /* 0x000fe80003800000 */
[----:B------:R3:W-:Y:S01]  /*41f0*/  @!P5 STG.E.U8 desc[UR54][R4.64+0x68], R11 ;  /* 0x0000680b0400d986 */ /* 0x0007e2000c101136 */
[----:B------:R-:W-:Y:S05]  /*4200*/  @P3 BRA `(.L_x_144) ;  /* 0x00000000000c3947 */ /* 0x000fea0003800000 */
[----:B------:R-:W5:Y:S02]  /*4210*/  LDG.E.U8 R98, desc[UR54][R2.64+0x69] ;  /* 0x0000693602627981 */ /* 0x000f64000c1e1100 */
[----:B-----5:R-:W-:-:S05]  /*4220*/  PRMT R0, R98, 0x8880, RZ ;  /* 0x0000888062007816 */ /* 0x020fca00000000ff */
[----:B------:R-:W-:-:S07]  /*4230*/  IMAD R13, R0, R89, RZ ;  /* 0x00000059000d7224 */ /* 0x000fce00078e02ff */
.L_x_144:
[----:B------:R-:W-:Y:S05]  /*4240*/  BSYNC B1 ;  /* 0x0000000000017941 */ /* 0x000fea0003800000 */
.L_x_143:
[----:B------:R-:W-:Y:S01]  /*4250*/  @!P3 IMAD R77, R77, R88, R13 ;  /* 0x000000584d4db224 */ /* 0x000fe200078e020d */
[----:B------:R-:W-:Y:S04]  /*4260*/  BSSY B1, `(.L_x_145) ;  /* 0x0000006000017945 */ /* 0x000fe80003800000 */
[----:B------:R0:W-:Y:S01]  /*4270*/  @!P3 STG.E.U8 desc[UR54][R4.64+0x69], R77 ;  /* 0x0000694d0400b986 */ /* 0x0001e2000c101136 */
[----:B------:R-:W-:Y:S05]  /*4280*/  @P2 BRA `(.L_x_146) ;  /* 0x00000000000c2947 */ /* 0x000fea0003800000 */
[----:B------:R-:W5:Y:S02]  /*4290*/  LDG.E.U8 R98, desc[UR54][R8.64+0x68] ;  /* 0x0000683608627981 */ /* 0x000f64000c1e1100 */
[----:B-----5:R-:W-:-:S05]  /*42a0*/  PRMT R0, R98, 0x8880, RZ ;  /* 0x0000888062007816 */ /* 0x020fca00000000ff */
[----:B------:R-:W-:-:S07]  /*42b0*/  IMAD R13, R0, R89, RZ ;  /* 0x00000059000d7224 */ /* 0x000fce00078e02ff */
.L_x_146:
[----:B------:R-:W-:Y:S05]  /*42c0*/  BSYNC B1 ;  /* 0x0000000000017941 */ /* 0x000fea0003800000 */
.L_x_145:
[----:B---3--:R-:W-:Y:S01]  /*42d0*/  @!P2 IMAD R11, R78, R88, R13 ;  /* 0x000000584e0ba224 */ /* 0x008fe200078e020d */
[----:B------:R-:W-:Y:S04]  /*42e0*/  BSSY B1, `(.L_x_147) ;  /* 0x0000006000017945 */ /* 0x000fe80003800000 */
[----:B------:R3:W-:Y:S01]  /*42f0*/  @!P2 STG.E.U8 desc[UR54][R6.64+0x68], R11 ;  /* 0x0000680b0600a986 */ /* 0x0007e2000c101136 */
[----:B------:R-:W-:Y:S05]  /*4300*/  @P6 BRA `(.L_x_148) ;  /* 0x00000000000c6947 */ /* 0x000fea0003800000 */
[----:B------:R-:W5:Y:S02]  /*4310*/  LDG.E.U8 R98, desc[UR54][R8.64+0x69] ;  /* 0x0000693608627981 */ /* 0x000f64000c1e1100 */
[----:B-----5:R-:W-:-:S05]  /*4320*/  PRMT R0, R98, 0x8880, RZ ;  /* 0x0000888062007816 */ /* 0x020fca00000000ff */
[----:B------:R-:W-:-:S07]  /*4330*/  IMAD R13, R0, R89, RZ ;  /* 0x00000059000d7224 */ /* 0x000fce00078e02ff */
.L_x_148:
[----:B------:R-:W-:Y:S05]  /*4340*/  BSYNC B1 ;  /* 0x0000000000017941 */ /* 0x000fea0003800000 */
.L_x_147:
[----:B------:R-:W-:Y:S01]  /*4350*/  @!P6 IMAD R79, R79, R88, R13 ;  /* 0x000000584f4fe224 */ /* 0x000fe200078e020d */
[----:B------:R-:W-:Y:S04]  /*4360*/  BSSY B1, `(.L_x_149) ;  /* 0x0000006000017945 */ /* 0x000fe80003800000 */
[----:B------:R0:W-:Y:S01]  /*4370*/  @!P6 STG.E.U8 desc[UR54][R6.64+0x69], R79 ;  /* 0x0000694f0600e986 */ /* 0x0001e2000c101136 */
[----:B------:R-:W-:Y:S05]  /*4380*/  @P4 BRA `(.L_x_150) ;  /* 0x00000000000c4947 */ /* 0x000fea0003800000 */
[----:B------:R-:W5:Y:S02]  /*4390*/  LDG.E.U8 R98, desc[UR54][R2.64+0x70] ;  /* 0x0000703602627981 */ /* 0x000f64000c1e1100 */
[----:B-----5:R-:W-:-:S05]  /*43a0*/  PRMT R0, R98, 0x8880, RZ ;  /* 0x0000888062007816 */ /* 0x020fca00000000ff */
[----:B------:R-:W-:-:S07]  /*43b0*/  IMAD R13, R0, R89, RZ ;  /* 0x00000059000d7224 */ /* 0x000fce00078e02ff */
.L_x_150:
[----:B------:R-:W-:Y:S05]  /*43c0*/  BSYNC B1 ;  /* 0x0000000000017941 */ /* 0x000fea0003800000 */
.L_x_149:
[----:B------:R-:W-:Y:S01]  /*43d0*/  ISETP.LT.OR P3, PT, R14, 0x72, !P1 ;  /* 0x000000720e00780c */ /* 0x000fe20004f61670 */
[----:B---3--:R-:W-:Y:S01]  /*43e0*/  @!P4 IMAD R11, R80, R88, R13 ;  /* 0x00000058500bc224 */ /* 0x008fe200078e020d */
[----:B------:R-:W-:Y:S01]  /*43f0*/  BSSY B1, `(.L_x_151) ;  /* 0x000000b000017945 */ /* 0x000fe20003800000 */
[C---:B------:R-:W-:Y:S02]  /*4400*/  ISETP.LT.OR P2, PT, R14.reuse, 0x71, !P0 ;  /* 0x000000710e00780c */ /* 0x040fe40004741670 */
[C---:B------:R-:W-:Y:S01]  /*4410*/  ISETP.LT.OR P5, PT, R14.reuse, 0x72, !P0 ;  /* 0x000000720e00780c */ /* 0x040fe200047a1670 */
[----:B------:R3:W-:Y:S01]  /*4420*/  @!P4 STG.E.U8 desc[UR54][R4.64+0x70], R11 ;  /* 0x0000700b0400c986 */ /* 0x0007e2000c101136 */
[C---:B------:R-:W-:Y:S02]  /*4430*/  ISETP.LT.OR P4, PT, R14.reuse, 0x79, !P1 ;  /* 0x000000790e00780c */ /* 0x040fe40004f81670 */
[C---:B------:R-:W-:Y:S02]  /*4440*/  ISETP.LT.OR P1, PT, R14.reuse, 0x7a, !P1 ;  /* 0x0000007a0e00780c */ /* 0x040fe40004f21670 */
[----:B------:R-:W-:-:S02]  /*4450*/  ISETP.LT.OR P6, PT, R14, 0x79, !P0 ;  /* 0x000000790e00780c */ /* 0x000fc400047c1670 */
[----:B------:R-:W-:Y:S11]  /*4460*/  @P3 BRA `(.L_x_152) ;  /* 0x00000000000c3947 */ /* 0x000ff60003800000 */
[----:B------:R-:W5:Y:S02]  /*4470*/  LDG.E.U8 R98, desc[UR54][R2.64+0x71] ;  /* 0x0000713602627981 */ /* 0x000f64000c1e1100 */
[----:B-----5:R-:W-:-:S05]  /*4480*/  PRMT R0, R98, 0x8880, RZ ;  /* 0x0000888062007816 */ /* 0x020fca00000000ff */
[----:B------:R-:W-:-:S07]  /*4490*/  IMAD R13, R0, R89, RZ ;  /* 0x00000059000d7224 */ /* 0x000fce00078e02ff */
.L_x_152:
[----:B------:R-:W-:Y:S05]  /*44a0*/  BSYNC B1 ;  /* 0x0000000000017941 */ /* 0x000fea0003800000 */
.L_x_151:
[----:B------:R-:W-:Y:S01]  /*44b0*/  @!P3 IMAD R81, R81, R88, R13 ;  /* 0x000000585151b224 */ /* 0x000fe200078e020d */
[----:B------:R-:W-:Y:S04]  /*44c0*/  BSSY B1, `(.L_x_153) ;  /* 0x0000006000017945 */ /* 0x000fe80003800000 */
[----:B------:R0:W-:Y:S01]  /*44d0*/  @!P3 STG.E.U8 desc[UR54][R4.64+0x71], R81 ;  /* 0x000071510400b986 */ /* 0x0001e2000c101136 */
[----:B------:R-:W-:Y:S05]  /*44e0*/  @P2 BRA `(.L_x_154) ;  /* 0x00000000000c2947 */ /* 0x000fea0003800000 */
[----:B------:R-:W5:Y:S02]  /*44f0*/  LDG.E.U8 R98, desc[UR54][R8.64+0x70] ;  /* 0x0000703608627981 */ /* 0x000f64000c1e1100 */
[----:B-----5:R-:W-:-:S05]  /*4500*/  PRMT R0, R98, 0x8880, RZ ;  /* 0x0000888062007816 */ /* 0x020fca00000000ff */
[----:B------:R-:W-:-:S07]  /*4510*/  IMAD R13, R0, R89, RZ ;  /* 0x00000059000d7224 */ /* 0x000fce00078e02ff */
.L_x_154:
[----:B------:R-:W-:Y:S05]  /*4520*/  BSYNC B1 ;  /* 0x0000000000017941 */ /* 0x000fea0003800000 */
.L_x_153:
[----:B---3--:R-:W-:Y:S01]  /*4530*/  @!P2 IMAD R11, R82, R88, R13 ;  /* 0x00000058520ba224 */ /* 0x008fe200078e020d */
[----:B------:R-:W-:Y:S04]  /*4540*/  BSSY B1, `(.L_x_155) ;  /* 0x0000006000017945 */ /* 0x000fe80003800000 */
[----:B------:R3:W-:Y:S01]  /*4550*/  @!P2 STG.E.U8 desc[UR54][R6.64+0x70], R11 ;  /* 0x0000700b0600a986 */ /* 0x0007e2000c101136 */
[----:B------:R-:W-:Y:S05]  /*4560*/  @P5 BRA `(.L_x_156) ;  /* 0x00000000000c5947 */ /* 0x000fea0003800000 */
[----:B------:R-:W5:Y:S02]  /*4570*/  LDG.E.U8 R98, desc[UR54][R8.64+0x71] ;  /* 0x0000713608627981 */ /* 0x000f64000c1e1100 */
[----:B-----5:R-:W-:-:S05]  /*4580*/  PRMT R0, R98, 0x8880, RZ ;  /* 0x0000888062007816 */ /* 0x020fca00000000ff */
[----:B------:R-:W-:-:S07]  /*4590*/  IMAD R13, R0, R89, RZ ;  /* 0x00000059000d7224 */ /* 0x000fce00078e02ff */
.L_x_156:
[----:B------:R-:W-:Y:S05]  /*45a0*/  BSYNC B1 ;  /* 0x0000000000017941 */ /* 0x000fea0003800000 */
.L_x_155:
[----:B------:R-:W-:Y:S01]  /*45b0*/  @!P5 IMAD R83, R83, R88, R13 ;  /* 0x000000585353d224 */ /* 0x000fe200078e020d */
[----:B------:R-:W-:Y:S04]  /*45c0*/  BSSY B1, `(.L_x_157) ;  /* 0x0000006000017945 */ /* 0x000fe80003800000 */
[----:B------:R0:W-:Y:S01]  /*45d0*/  @!P5 STG.E.U8 desc[UR54][R6.64+0x71], R83 ;  /* 0x000071530600d986 */ /* 0x0001e2000c101136 */
[----:B------:R-:W-:Y:S05]  /*45e0*/  @P4 BRA `(.L_x_158) ;  /* 0x00000000000c4947 */ /* 0x000fea0003800000 */
[----:B------:R-:W5:Y:S02]  /*45f0*/  LDG.E.U8 R98, desc[UR54][R2.64+0x78] ;  /* 0x0000783602627981 */ /* 0x000f64000c1e1100 */
[----:B-----5:R-:W-:-:S05]  /*4600*/  PRMT R0, R98, 0x8880, RZ ;  /* 0x0000888062007816 */ /* 0x020fca00000000ff */
[----:B------:R-:W-:-:S07]  /*4610*/  IMAD R13, R0, R89, RZ ;  /* 0x00000059000d7224 */ /* 0x000fce00078e02ff */
.L_x_158:
[----:B------:R-:W-:Y:S05]  /*4620*/  BSYNC B1 ;  /* 0x0000000000017941 */ /* 0x000fea0003800000 */
.L_x_157:
[----:B---3--:R-:W-:Y:S01]  /*4630*/  @!P4 IMAD R11, R84, R88, R13 ;  /* 0x00000058540bc224 */ /* 0x008fe200078e020d */
[----:B------:R-:W-:Y:S04]  /*4640*/  BSSY B1, `(.L_x_159) ;  /* 0x0000006000017945 */ /* 0x000fe80003800000 */
[----:B------:R3:W-:Y:S01]  /*4650*/  @!P4 STG.E.U8 desc[UR54][R4.64+0x78], R11 ;  /* 0x0000780b0400c986 */ /* 0x0007e2000c101136 */
[----:B------:R-:W-:Y:S05]  /*4660*/  @P1 BRA `(.L_x_160) ;  /* 0x00000000000c1947 */ /* 0x000fea0003800000 */
[----:B------:R-:W5:Y:S02]  /*4670*/  LDG.E.U8 R98, desc[UR54][R2.64+0x79] ;  /* 0x0000793602627981 */ /* 0x000f64000c1e1100 */
[----:B-----5:R-:W-:-:S05]  /*4680*/  PRMT R0, R98, 0x8880, RZ ;  /* 0x0000888062007816 */ /* 0x020fca00000000ff */
[----:B------:R-:W-:-:S07]  /*4690*/  IMAD R13, R0, R89, RZ ;  /* 0x00000059000d7224 */ /* 0x000fce00078e02ff */
.L_x_160:
[----:B------:R-:W-:Y:S05]  /*46a0*/  BSYNC B1 ;  /* 0x0000000000017941 */ /* 0x000fea0003800000 */
.L_x_159:
[----:B------:R-:W-:Y:S01]  /*46b0*/  @!P1 IMAD R85, R85, R88, R13 ;  /* 0x0000005855559224 */ /* 0x000fe200078e020d */
[----:B------:R-:W-:Y:S04]  /*46c0*/  BSSY B1, `(.L_x_161) ;  /* 0x0000006000017945 */ /* 0x000fe80003800000 */
[----:B------:R0:W-:Y:S01]  /*46d0*/  @!P1 STG.E.U8 desc[UR54][R4.64+0x79], R85 ;  /* 0x0000795504009986 */ /* 0x0001e2000c101136 */
[----:B------:R-:W-:Y:S05]  /*46e0*/  @P6 BRA `(.L_x_162) ;  /* 0x00000000000c6947 */ /* 0x000fea0003800000 */
[----:B------:R-:W5:Y:S02]  /*46f0*/  LDG.E.U8 R98, desc[UR54][R8.64+0x78] ;  /* 0x0000783608627981 */ /* 0x000f64000c1e1100 */
[----:B-----5:R-:W-:-:S05]  /*4700*/  PRMT R0, R98, 0x8880, RZ ;  /* 0x0000888062007816 */ /* 0x020fca00000000ff */
[----:B------:R-:W-:-:S07]  /*4710*/  IMAD R13, R0, R89, RZ ;  /* 0x00000059000d7224 */ /* 0x000fce00078e02ff */
.L_x_162:
[----:B------:R-:W-:Y:S05]  /*4720*/  BSYNC B1 ;  /* 0x0000000000017941 */ /* 0x000fea0003800000 */
.L_x_161:
[----:B0-----:R-:W-:Y:S01]  /*4730*/  @!P6 IMAD R3, R86, R88, R13 ;  /* 0x000000585603e224 */ /* 0x001fe200078e020d */
[----:B------:R-:W-:Y:S01]  /*4740*/  ISETP.LT.OR P0, PT, R14, 0x7a, !P0 ;  /* 0x0000007a0e00780c */ /* 0x000fe20004701670 */
[----:B------:R-:W-:Y:S03]  /*4750*/  BSSY B1, `(.L_x_163) ;  /* 0x0000006000017945 */ /* 0x000fe60003800000 */
[----:B------:R0:W-:Y:S09]  /*4760*/  @!P6 STG.E.U8 desc[UR54][R6.64+0x78], R3 ;  /* 0x000078030600e986 */ /* 0x0001f2000c101136 */
[----:B------:R-:W-:Y:S05]  /*4770*/  @P0 BRA `(.L_x_164) ;  /* 0x00000000000c0947 */ /* 0x000fea0003800000 */
[----:B------:R-:W5:Y:S02]  /*4780*/  LDG.E.U8 R98, desc[UR54][R8.64+0x79] ;  /* 0x0000793608627981 */ /* 0x000f64000c1e1100 */
[----:B-----5:R-:W-:-:S05]  /*4790*/  PRMT R0, R98, 0x8880, RZ ;  /* 0x0000888062007816 */ /* 0x020fca00000000ff */
[----:B------:R-:W-:-:S07]  /*47a0*/  IMAD R13, R0, R89, RZ ;  /* 0x00000059000d7224 */ /* 0x000fce00078e02ff */
.L_x_164:
[----:B------:R-:W-:Y:S05]  /*47b0*/  BSYNC B1 ;  /* 0x0000000000017941 */ /* 0x000fea0003800000 */
.L_x_163:
[----:B------:R-:W-:Y:S01]  /*47c0*/  IMAD R13, R87, R88, R13 ;  /* 0x00000058570d7224 */ /* 0x000fe200078e020d */
[----:B------:R-:W-:Y:S06]  /*47d0*/  @P0 BRA `(.L_x_165) ;  /* 0x0000000c00100947 */ /* 0x000fec0003800000 */
[----:B------:R0:W-:Y:S01]  /*47e0*/  STG.E.U8 desc[UR54][R6.64+0x79], R13 ;  /* 0x0000790d06007986 */ /* 0x0001e2000c101136 */
[----:B------:R-:W-:Y:S05]  /*47f0*/  BRA `(.L_x_165) ;  /* 0x0000000c00087947 */ /* 0x000fea0003800000 */
.L_x_36:
[C---:B------:R-:W-:Y:S02]  /*4800*/  ISETP.GE.AND P1, PT, R18.reuse, 0x1, PT ;  /* 0x000000011200780c */ /* 0x040fe40003f26270 */
[----:B------:R-:W-:Y:S02]  /*4810*/  ISETP.GE.AND P0, PT, R18, 0x9, PT ;  /* 0x000000091200780c */ /* 0x000fe40003f06270 */
[C---:B------:R-:W-:Y:S02]  /*4820*/  ISETP.LT.OR P3, PT, R14.reuse, 0x1, !P1 ;  /* 0x000000010e00780c */ /* 0x040fe40004f61670 */
[C---:B------:R-:W-:Y:S02]  /*4830*/  ISETP.LT.OR P5, PT, R14.reuse, 0x2, !P1 ;  /* 0x000000020e00780c */ /* 0x040fe40004fa1670 */
[C---:B------:R-:W-:Y:S02]  /*4840*/  ISETP.LT.OR P2, PT, R14.reuse, 0x1, !P0 ;  /* 0x000000010e00780c */ /* 0x040fe40004741670 */
[----:B------:R-:W-:-:S02]  /*4850*/  ISETP.LT.OR P6, PT, R14, 0x2, !P0 ;  /* 0x000000020e00780c */ /* 0x000fc400047c1670 */
[----:B------:R-:W-:-:S05]  /*4860*/  ISETP.LT.OR P4, PT, R14, 0x9, !P1 ;  /* 0x000000090e00780c */ /* 0x000fca0004f81670 */
[-C--:B------:R-:W-:Y:S02]  /*4870*/  @!P3 IMAD R3, R24, R88.reuse, RZ ;  /* 0x000000581803b224 */ /* 0x080fe400078e02ff */
[-C--:B------:R-:W-:Y:S02]  /*4880*/  @!P5 IMAD R25, R25, R88.reuse, RZ ;  /* 0x000000581919d224 */ /* 0x080fe400078e02ff */
[-C--:B------:R-:W-:Y:S01]  /*4890*/  @!P2 IMAD R9, R26, R88.reuse, RZ ;  /* 0x000000581a09a224 */ /* 0x080fe200078e02ff */
[----:B------:R0:W-:Y:S01]  /*48a0*/  @!P3 STG.E.U8 desc[UR54][R4.64], R3 ;  /* 0x000000030400b986 */ /* 0x0001e2000c101136 */
[C---:B------:R-:W-:Y:S01]  /*48b0*/  ISETP.LT.OR P3, PT, R14.reuse, 0xa, !P1 ;  /* 0x0000000a0e00780c */ /* 0x040fe20004f61670 */
[-C--:B------:R-:W-:Y:S02]  /*48c0*/  @!P6 IMAD R27, R27, R88.reuse, RZ ;  /* 0x000000581b1be224 */ /* 0x080fe400078e02ff */
[----:B------:R-:W-:Y:S01]  /*48d0*/  @!P5 STG.E.U8 desc[UR54][R4.64+0x1], R25 ;  /* 0x000001190400d986 */ /* 0x000fe2000c101136 */
[----:B------:R-:W-:Y:S01]  /*48e0*/  ISETP.LT.OR P5, PT, R14, 0x9, !P0 ;  /* 0x000000090e00780c */ /* 0x000fe200047a1670 */
[----:B------:R-:W-:-:S02]  /*48f0*/  @!P4 IMAD R11, R28, R88, RZ ;  /* 0x000000581c0bc224 */ /* 0x000fc400078e02ff */
[----:B------:R1:W-:Y:S01]  /*4900*/  @!P2 STG.E.U8 desc[UR54][R6.64], R9 ;  /* 0x000000090600a986 */ /* 0x0003e2000c101136 */
[----:B------:R-:W-:-:S03]  /*4910*/  ISETP.LT.OR P2, PT, R14, 0xa, !P0 ;  /* 0x0000000a0e00780c */ /* 0x000fc60004741670 */
[----:B------:R-:W-:Y:S01]  /*4920*/  @!P6 STG.E.U8 desc[UR54][R6.64+0x1], R27 ;  /* 0x0000011b0600e986 */ /* 0x000fe2000c101136 */
[C---:B------:R-:W-:Y:S01]  /*4930*/  ISETP.LT.OR P6, PT, R14.reuse, 0x11, !P1 ;  /* 0x000000110e00780c */ /* 0x040fe20004fc1670 */
[-C--:B------:R-:W-:Y:S02]  /*4940*/  @!P3 IMAD R29, R29, R88.reuse, RZ ;  /* 0x000000581d1db224 */ /* 0x080fe400078e02ff */
[----:B------:R-:W-:Y:S01]  /*4950*/  @!P4 STG.E.U8 desc[UR54][R4.64+0x8], R11 ;  /* 0x0000080b0400c986 */ /* 0x000fe2000c101136 */
[----:B------:R-:W-:Y:S01]  /*4960*/  ISETP.LT.OR P4, PT, R14, 0x12, !P1 ;  /* 0x000000120e00780c */ /* 0x000fe20004f81670 */
[-C--:B0-----:R-:W-:Y:S02]  /*4970*/  @!P5 IMAD R3, R30, R88.reuse, RZ ;  /* 0x000000581e03d224 */ /* 0x081fe400078e02ff */
[----:B------:R-:W-:Y:S01]  /*4980*/  @!P3 STG.E.U8 desc[UR54][R4.64+0x9], R29 ;  /* 0x0000091d0400b986 */ /* 0x000fe2000c101136 */
[----:B------:R-:W-:Y:S01]  /*4990*/  ISETP.LT.OR P3, PT, R14, 0x11, !P0 ;  /* 0x000000110e00780c */ /* 0x000fe20004761670 */
[----:B------:R-:W-:-:S02]  /*49a0*/  @!P2 IMAD R31, R31, R88, RZ ;  /* 0x000000581f1fa224 */ /* 0x000fc400078e02ff */
[----:B------:R0:W-:Y:S01]  /*49b0*/  @!P5 STG.E.U8 desc[UR54][R6.64+0x8], R3 ;  /* 0x000008030600d986 */ /* 0x0001e2000c101136 */
[----:B------:R-:W-:Y:S01]  /*49c0*/  ISETP.LT.OR P5, PT, R14, 0x12, !P0 ;  /* 0x000000120e00780c */ /* 0x000fe200047a1670 */
[-C--:B-1----:R-:W-:Y:S02]  /*49d0*/  @!P6 IMAD R9, R32, R88.reuse, RZ ;  /* 0x000000582009e224 */ /* 0x082fe400078e02ff */
[----:B------:R-:W-:Y:S01]  /*49e0*/  @!P2 STG.E.U8 desc[UR54][R6.64+0x9], R31 ;  /* 0x0000091f0600a986 */ /* 0x000fe2000c101136 */
[C---:B------:R-:W-:Y:S01]  /*49f0*/  ISETP.LT.OR P2, PT, R14.reuse, 0x19, !P1 ;  /* 0x000000190e00780c */ /* 0x040fe20004f41670 */
[-C--:B------:R-:W-:Y:S02]  /*4a00*/  @!P4 IMAD R33, R33, R88.reuse, RZ ;  /* 0x000000582121c224 */ /* 0x080fe400078e02ff */
[----:B------:R1:W-:Y:S01]  /*4a10*/  @!P6 STG.E.U8 desc[UR54][R4.64+0x10], R9 ;  /* 0x000010090400e986 */ /* 0x0003e2000c101136 */
[----:B------:R-:W-:Y:S01]  /*4a20*/  ISETP.LT.OR P6, PT, R14, 0x1a, !P1 ;  /* 0x0000001a0e00780c */ /* 0x000fe20004fc1670 */
[----:B0-----:R-:W-:-:S02]  /*4a30*/  @!P3 IMAD R3, R34, R88, RZ ;  /* 0x000000582203b224 */ /* 0x001fc400078e02ff */
[----:B------:R-:W-:Y:S02]  /*4a40*/  @!P4 STG.E.U8 desc[UR54][R4.64+0x11], R33 ;  /* 0x000011210400c986 */ /* 0x000fe4000c101136 */
[-C--:B------:R-:W-:Y:S01]  /*4a50*/  @!P5 IMAD R35, R35, R88.reuse, RZ ;  /* 0x000000582323d224 */ /* 0x080fe200078e02ff */
[C---:B------:R-:W-:Y:S01]  /*4a60*/  ISETP.LT.OR P4, PT, R14.reuse, 0x19, !P0 ;  /* 0x000000190e00780c */ /* 0x040fe20004781670 */
[----:B------:R0:W-:Y:S01]  /*4a70*/  @!P3 STG.E.U8 desc[UR54][R6.64+0x10], R3 ;  /* 0x000010030600b986 */ /* 0x0001e2000c101136 */
[----:B------:R-:W-:Y:S01]  /*4a80*/  ISETP.LT.OR P3, PT, R14, 0x1a, !P0 ;  /* 0x0000001a0e00780c */ /* 0x000fe20004761670 */
[-C--:B-1----:R-:W-:Y:S02]  /*4a90*/  @!P2 IMAD R9, R36, R88.reuse, RZ ;  /* 0x000000582409a224 */ /* 0x082fe400078e02ff */
[----:B------:R-:W-:Y:S01]  /*4aa0*/  @!P5 STG.E.U8 desc[UR54][R6.64+0x11], R35 ;  /* 0x000011230600d986 */ /* 0x000fe2000c101136 */
[----:B------:R-:W-:Y:S01]  /*4ab0*/  ISETP.LT.OR P5, PT, R14, 0x21, !P1 ;  /* 0x000000210e00780c */ /* 0x000fe20004fa1670 */
[----:B------:R-:W-:-:S02]  /*4ac0*/  @!P6 IMAD R37, R37, R88, RZ ;  /* 0x000000582525e224 */ /* 0x000fc400078e02ff */
[----:B------:R1:W-:Y:S01]  /*4ad0*/  @!P2 STG.E.U8 desc[UR54][R4.64+0x18], R9 ;  /* 0x000018090400a986 */ /* 0x0003e2000c101136 */
[----:B------:R-:W-:-:S03]  /*4ae0*/  ISETP.LT.OR P2, PT, R14, 0x22, !P1 ;  /* 0x000000220e00780c */ /* 0x000fc60004f41670 */
[-C--:B------:R-:W-:Y:S01]  /*4af0*/  @!P4 IMAD R11, R38, R88.reuse, RZ ;  /* 0x00000058260bc224 */ /* 0x080fe200078e02ff */
        /* <DEDUP_REMOVED lines=40> */
[C---:B------:R-:W-:Y:S01]  /*4d80*/  ISETP.LT.OR P5, PT, R14.reuse, 0x3a, !P0 ;  /* 0x0000003a0e00780c */ /* 0x040fe200047a1670 */
[-C--:B------:R-:W-:Y:S02]  /*4d90*/  @!P6 IMAD R53, R53, R88.reuse, RZ ;  /* 0x000000583535e224 */ /* 0x080fe400078e02ff */
[----:B------:R-:W-:Y:S01]  /*4da0*/  @!P2 STG.E.U8 desc[UR54][R6.64+0x31], R51 ;  /* 0x000031330600a986 */ /* 0x000fe2000c101136 */
[----:B------:R-:W-:Y:S01]  /*4db0*/  ISETP.LT.OR P2, PT, R14, 0x41, !P1 ;  /* 0x000000410e00780c */ /* 0x000fe20004f41670 */
[-C--:B-1----:R-:W-:Y:S02]  /*4dc0*/  @!P4 IMAD R9, R52, R88.reuse, RZ ;  /* 0x000000583409c224 */ /* 0x082fe400078e02ff */
[----:B------:R-:W-:Y:S01]  /*4dd0*/  @!P6 STG.E.U8 desc[UR54][R4.64+0x39], R53 ;  /* 0x000039350400e986 */ /* 0x000fe2000c101136 */
[----:B------:R-:W-:Y:S01]  /*4de0*/  ISETP.LT.OR P6, PT, R14, 0x41, !P0 ;  /* 0x000000410e00780c */ /* 0x000fe200047c1670 */
[----:B0-----:R-:W-:-:S02]  /*4df0*/  @!P3 IMAD R3, R54, R88, RZ ;  /* 0x000000583603b224 */ /* 0x001fc400078e02ff */
[----:B------:R0:W-:Y:S02]  /*4e00*/  @!P4 STG.E.U8 desc[UR54][R4.64+0x38], R9 ;  /* 0x000038090400c986 */ /* 0x0001e4000c101136 */
[-C--:B------:R-:W-:Y:S01]  /*4e10*/  @!P5 IMAD R55, R55, R88.reuse, RZ ;  /* 0x000000583737d224 */ /* 0x080fe200078e02ff */
[C---:B------:R-:W-:Y:S01]  /*4e20*/  ISETP.LT.OR P4, PT, R14.reuse, 0x42, !P1 ;  /* 0x000000420e00780c */ /* 0x040fe20004f81670 */
[----:B------:R1:W-:Y:S01]  /*4e30*/  @!P3 STG.E.U8 desc[UR54][R6.64+0x38], R3 ;  /* 0x000038030600b986 */ /* 0x0003e2000c101136 */
[----:B------:R-:W-:Y:S01]  /*4e40*/  ISETP.LT.OR P3, PT, R14, 0x49, !P1 ;  /* 0x000000490e00780c */ /* 0x000fe20004f61670 */
[-C--:B------:R-:W-:Y:S02]  /*4e50*/  @!P2 IMAD R11, R56, R88.reuse, RZ ;  /* 0x00000058380ba224 */ /* 0x080fe400078e02ff */
[----:B------:R-:W-:Y:S01]  /*4e60*/  @!P5 STG.E.U8 desc[UR54][R6.64+0x39], R55 ;  /* 0x000039370600d986 */ /* 0x000fe2000c101136 */
[----:B------:R-:W-:Y:S01]  /*4e70*/  ISETP.LT.OR P5, PT, R14, 0x42, !P0 ;  /* 0x000000420e00780c */ /* 0x000fe200047a1670 */
[----:B0-----:R-:W-:-:S02]  /*4e80*/  @!P6 IMAD R9, R58, R88, RZ ;  /* 0x000000583a09e224 */ /* 0x001fc400078e02ff */
[----:B------:R0:W-:Y:S01]  /*4e90*/  @!P2 STG.E.U8 desc[UR54][R4.64+0x40], R11 ;  /* 0x0000400b0400a986 */ /* 0x0001e2000c101136 */
[----:B------:R-:W-:-:S03]  /*4ea0*/  ISETP.LT.OR P2, PT, R14, 0x4a, !P1 ;  /* 0x0000004a0e00780c */ /* 0x000fc60004f41670 */
[-C--:B------:R-:W-:Y:S02]  /*4eb0*/  @!P4 IMAD R57, R57, R88.reuse, RZ ;  /* 0x000000583939c224 */ /* 0x080fe400078e02ff */
[----:B-1----:R-:W-:-:S03]  /*4ec0*/  @!P3 IMAD R3, R60, R88, RZ ;  /* 0x000000583c03b224 */ /* 0x002fc600078e02ff */
[----:B------:R-:W-:Y:S01]  /*4ed0*/  @!P4 STG.E.U8 desc[UR54][R4.64+0x41], R57 ;  /* 0x000041390400c986 */ /* 0x000fe2000c101136 */
[C---:B------:R-:W-:Y:S01]  /*4ee0*/  ISETP.LT.OR P4, PT, R14.reuse, 0x49, !P0 ;  /* 0x000000490e00780c */ /* 0x040fe20004781670 */
[-C--:B------:R-:W-:Y:S02]  /*4ef0*/  @!P5 IMAD R59, R59, R88.reuse, RZ ;  /* 0x000000583b3bd224 */ /* 0x080fe400078e02ff */
[----:B------:R1:W-:Y:S01]  /*4f00*/  @!P6 STG.E.U8 desc[UR54][R6.64+0x40], R9 ;  /* 0x000040090600e986 */ /* 0x0003e2000c101136 */
[C---:B------:R-:W-:Y:S01]  /*4f10*/  ISETP.LT.OR P6, PT, R14.reuse, 0x4a, !P0 ;  /* 0x0000004a0e00780c */ /* 0x040fe200047c1670 */
[----:B------:R-:W-:Y:S02]  /*4f20*/  @!P2 IMAD R61, R61, R88, RZ ;  /* 0x000000583d3da224 */ /* 0x000fe400078e02ff */
[----:B------:R-:W-:Y:S01]  /*4f30*/  @!P5 STG.E.U8 desc[UR54][R6.64+0x41], R59 ;  /* 0x0000413b0600d986 */ /* 0x000fe2000c101136 */
[----:B------:R-:W-:-:S03]  /*4f40*/  ISETP.LT.OR P5, PT, R14, 0x51, !P1 ;  /* 0x000000510e00780c */ /* 0x000fc60004fa1670 */
[----:B------:R2:W-:Y:S01]  /*4f50*/  @!P3 STG.E.U8 desc[UR54][R4.64+0x48], R3 ;  /* 0x000048030400b986 */ /* 0x0005e2000c101136 */
[----:B------:R-:W-:Y:S01]  /*4f60*/  ISETP.LT.OR P3, PT, R14, 0x52, !P1 ;  /* 0x000000520e00780c */ /* 0x000fe20004f61670 */
[-C--:B0-----:R-:W-:Y:S02]  /*4f70*/  @!P4 IMAD R11, R62, R88.reuse, RZ ;  /* 0x000000583e0bc224 */ /* 0x081fe400078e02ff */
[----:B------:R-:W-:Y:S01]  /*4f80*/  @!P2 STG.E.U8 desc[UR54][R4.64+0x49], R61 ;  /* 0x0000493d0400a986 */ /* 0x000fe2000c101136 */
[C---:B------:R-:W-:Y:S01]  /*4f90*/  ISETP.LT.OR P2, PT, R14.reuse, 0x51, !P0 ;  /* 0x000000510e00780c */ /* 0x040fe20004741670 */
[-C--:B------:R-:W-:Y:S02]  /*4fa0*/  @!P6 IMAD R63, R63, R88.reuse, RZ ;  /* 0x000000583f3fe224 */ /* 0x080fe400078e02ff */
[----:B------:R0:W-:Y:S01]  /*4fb0*/  @!P4 STG.E.U8 desc[UR54][R6.64+0x48], R11 ;  /* 0x0000480b0600c986 */ /* 0x0001e2000c101136 */
[----:B------:R-:W-:Y:S01]  /*4fc0*/  ISETP.LT.OR P4, PT, R14, 0x52, !P0 ;  /* 0x000000520e00780c */ /* 0x000fe20004781670 */
[----:B-1----:R-:W-:-:S02]  /*4fd0*/  @!P5 IMAD R9, R64, R88, RZ ;  /* 0x000000584009d224 */ /* 0x002fc400078e02ff */
[----:B------:R-:W-:Y:S01]  /*4fe0*/  @!P6 STG.E.U8 desc[UR54][R6.64+0x49], R63 ;  /* 0x0000493f0600e986 */ /* 0x000fe2000c101136 */
[C---:B------:R-:W-:Y:S01]  /*4ff0*/  ISETP.LT.OR P6, PT, R14.reuse, 0x59, !P1 ;  /* 0x000000590e00780c */ /* 0x040fe20004fc1670 */
[-C--:B------:R-:W-:Y:S02]  /*5000*/  @!P3 IMAD R65, R65, R88.reuse, RZ ;  /* 0x000000584141b224 */ /* 0x080fe400078e02ff */
[----:B------:R1:W-:Y:S01]  /*5010*/  @!P5 STG.E.U8 desc[UR54][R4.64+0x50], R9 ;  /* 0x000050090400d986 */ /* 0x0003e2000c101136 */
[----:B------:R-:W-:Y:S01]  /*5020*/  ISETP.LT.OR P5, PT, R14, 0x5a, !P1 ;  /* 0x0000005a0e00780c */ /* 0x000fe20004fa1670 */
[-C--:B--2---:R-:W-:Y:S02]  /*5030*/  @!P2 IMAD R3, R66, R88.reuse, RZ ;  /* 0x000000584203a224 */ /* 0x084fe400078e02ff */
[----:B------:R-:W-:Y:S01]  /*5040*/  @!P3 STG.E.U8 desc[UR54][R4.64+0x51], R65 ;  /* 0x000051410400b986 */ /* 0x000fe2000c101136 */
[----:B------:R-:W-:Y:S01]  /*5050*/  ISETP.LT.OR P3, PT, R14, 0x59, !P0 ;  /* 0x000000590e00780c */ /* 0x000fe20004761670 */
[----:B------:R-:W-:-:S02]  /*5060*/  @!P4 IMAD R67, R67, R88, RZ ;  /* 0x000000584343c224 */ /* 0x000fc400078e02ff */
        /* <DEDUP_REMOVED lines=12> */
[----:B------:R-:W-:Y:S01]  /*5130*/  @!P3 STG.E.U8 desc[UR54][R6.64+0x58], R9 ;  /* 0x000058090600b986 */ /* 0x000fe2000c101136 */
        /* <DEDUP_REMOVED lines=10> */
[----:B------:R-:W-:Y:S02]  /*51e0*/  @!P3 IMAD R75, R75, R88, RZ ;  /* 0x000000584b4bb224 */ /* 0x000fe400078e02ff */
[----:B------:R0:W-:Y:S01]  /*51f0*/  @!P5 STG.E.U8 desc[UR54][R6.64+0x60], R11 ;  /* 0x0000600b0600d986 */ /* 0x0001e2000c101136 */
[----:B------:R-:W-:-:S03]  /*5200*/  ISETP.LT.OR P5, PT, R14, 0x69, !P0 ;  /* 0x000000690e00780c */ /* 0x000fc600047a1670 */
[----:B------:R-:W-:Y:S01]  /*5210*/  @!P3 STG.E.U8 desc[UR54][R6.64+0x61], R75 ;  /* 0x0000614b0600b986 */ /* 0x000fe2000c101136 */
[----:B------:R-:W-:Y:S01]  /*5220*/  ISETP.LT.OR P3, PT, R14, 0x71, !P1 ;  /* 0x000000710e00780c */ /* 0x000fe20004f61670 */
[-C--:B-1----:R-:W-:Y:S02]  /*5230*/  @!P2 IMAD R3, R76, R88.reuse, RZ ;  /* 0x000000584c03a224 */ /* 0x082fe400078e02ff */
[-C--:B------:R-:W-:Y:S02]  /*5240*/  @!P4 IMAD R77, R77, R88.reuse, RZ ;  /* 0x000000584d4dc224 */ /* 0x080fe400078e02ff */
[-C--:B------:R-:W-:Y:S01]  /*5250*/  @!P6 IMAD R79, R79, R88.reuse, RZ ;  /* 0x000000584f4fe224 */ /* 0x080fe200078e02ff */
[----:B------:R1:W-:Y:S01]  /*5260*/  @!P2 STG.E.U8 desc[UR54][R4.64+0x68], R3 ;  /* 0x000068030400a986 */ /* 0x0003e2000c101136 */
[----:B------:R-:W-:Y:S02]  /*5270*/  ISETP.LT.OR P2, PT, R14, 0x72, !P1 ;  /* 0x000000720e00780c */ /* 0x000fe40004f41670 */
[----:B------:R-:W-:Y:S01]  /*5280*/  @!P5 IMAD R9, R78, R88, RZ ;  /* 0x000000584e09d224 */ /* 0x000fe200078e02ff */
[----:B------:R-:W-:Y:S01]  /*5290*/  @!P4 STG.E.U8 desc[UR54][R4.64+0x69], R77 ;  /* 0x0000694d0400c986 */ /* 0x000fe2000c101136 */
[----:B------:R-:W-:-:S02]  /*52a0*/  ISETP.LT.OR P4, PT, R14, 0x72, !P0 ;  /* 0x000000720e00780c */ /* 0x000fc40004781670 */
[----:B0-----:R-:W-:Y:S01]  /*52b0*/  @!P3 IMAD R11, R80, R88, RZ ;  /* 0x00000058500bb224 */ /* 0x001fe200078e02ff */
[----:B------:R-:W-:Y:S01]  /*52c0*/  @!P5 STG.E.U8 desc[UR54][R6.64+0x68], R9 ;  /* 0x000068090600d986 */ /* 0x000fe2000c101136 */
[----:B------:R-:W-:-:S03]  /*52d0*/  ISETP.LT.OR P5, PT, R14, 0x71, !P0 ;  /* 0x000000710e00780c */ /* 0x000fc600047a1670 */
[----:B------:R-:W-:Y:S01]  /*52e0*/  @!P6 STG.E.U8 desc[UR54][R6.64+0x69], R79 ;  /* 0x0000694f0600e986 */ /* 0x000fe2000c101136 */
[C---:B------:R-:W-:Y:S01]  /*52f0*/  ISETP.LT.OR P6, PT, R14.reuse, 0x79, !P0 ;  /* 0x000000790e00780c */ /* 0x040fe200047c1670 */
[-C--:B------:R-:W-:Y:S01]  /*5300*/  @!P2 IMAD R81, R81, R88.reuse, RZ ;  /* 0x000000585151a224 */ /* 0x080fe200078e02ff */
[C---:B------:R-:W-:Y:S01]  /*5310*/  ISETP.LT.OR P0, PT, R14.reuse, 0x7a, !P0 ;  /* 0x0000007a0e00780c */ /* 0x040fe20004701670 */
[----:B------:R0:W-:Y:S01]  /*5320*/  @!P3 STG.E.U8 desc[UR54][R4.64+0x70], R11 ;  /* 0x0000700b0400b986 */ /* 0x0001e2000c101136 */
[C---:B------:R-:W-:Y:S01]  /*5330*/  ISETP.LT.OR P3, PT, R14.reuse, 0x79, !P1 ;  /* 0x000000790e00780c */ /* 0x040fe20004f61670 */
[-C--:B------:R-:W-:Y:S01]  /*5340*/  @!P4 IMAD R83, R83, R88.reuse, RZ ;  /* 0x000000585353c224 */ /* 0x080fe200078e02ff */
[----:B------:R-:W-:Y:S01]  /*5350*/  ISETP.LT.OR P1, PT, R14, 0x7a, !P1 ;  /* 0x0000007a0e00780c */ /* 0x000fe20004f21670 */
[----:B------:R2:W-:Y:S02]  /*5360*/  @!P2 STG.E.U8 desc[UR54][R4.64+0x71], R81 ;  /* 0x000071510400a986 */ /* 0x0005e4000c101136 */
[----:B-1----:R-:W-:-:S02]  /*5370*/  @!P5 IMAD R3, R82, R88, RZ ;  /* 0x000000585203d224 */ /* 0x002fc400078e02ff */
[----:B------:R2:W-:Y:S02]  /*5380*/  @!P4 STG.E.U8 desc[UR54][R6.64+0x71], R83 ;  /* 0x000071530600c986 */ /* 0x0005e4000c101136 */
[-C--:B0-----:R-:W-:Y:S02]  /*5390*/  @!P6 IMAD R11, R86, R88.reuse, RZ ;  /* 0x00000058560be224 */ /* 0x081fe400078e02ff */
[----:B------:R2:W-:Y:S02]  /*53a0*/  @!P5 STG.E.U8 desc[UR54][R6.64+0x70], R3 ;  /* 0x000070030600d986 */ /* 0x0005e4000c101136 */
[-C--:B------:R-:W-:Y:S02]  /*53b0*/  @!P3 IMAD R9, R84, R88.reuse, RZ ;  /* 0x000000585409b224 */ /* 0x080fe400078e02ff */
[-C--:B------:R-:W-:Y:S02]  /*53c0*/  @!P1 IMAD R85, R85, R88.reuse, RZ ;  /* 0x0000005855559224 */ /* 0x080fe400078e02ff */
[----:B------:R-:W-:Y:S01]  /*53d0*/  @!P0 IMAD R87, R87, R88, RZ ;  /* 0x0000005857578224 */ /* 0x000fe200078e02ff */
[----:B------:R2:W-:Y:S04]  /*53e0*/  @!P3 STG.E.U8 desc[UR54][R4.64+0x78], R9 ;  /* 0x000078090400b986 */ /* 0x0005e8000c101136 */
[----:B------:R2:W-:Y:S04]  /*53f0*/  @!P1 STG.E.U8 desc[UR54][R4.64+0x79], R85 ;  /* 0x0000795504009986 */ /* 0x0005e8000c101136 */
[----:B------:R2:W-:Y:S04]  /*5400*/  @!P6 STG.E.U8 desc[UR54][R6.64+0x78], R11 ;  /* 0x0000780b0600e986 */ /* 0x0005e8000c101136 */
[----:B------:R2:W-:Y:S02]  /*5410*/  @!P0 STG.E.U8 desc[UR54][R6.64+0x79], R87 ;  /* 0x0000795706008986 */ /* 0x0005e4000c101136 */
.L_x_165:
[----:B------:R-:W-:Y:S05]  /*5420*/  BSYNC B0 ;  /* 0x0000000000007941 */ /* 0x000fea0003800000 */
.L_x_35:
[----:B------:R-:W-:Y:S01]  /*5430*/  IMAD.U32 R2, RZ, RZ, UR36 ;  /* 0x00000024ff027e24 */ /* 0x000fe2000f8e00ff */
[----:B------:R-:W-:Y:S01]  /*5440*/  ULDC.64 UR4, c[0x0][0x650] ;  /* 0x0001940000047ab9 */ /* 0x000fe20000000a00 */
[----:B0-2---:R-:W-:Y:S01]  /*5450*/  IMAD.U32 R3, RZ, RZ, UR37 ;  /* 0x00000025ff037e24 */ /* 0x005fe2000f8e00ff */
[----:B------:R0:W-:Y:S01]  /*5460*/  SYNCS.ARRIVE.TRANS64.A1T0 RZ, [R96+UR52], RZ ;  /* 0x000000ff60ff79a7 */ /* 0x0001e20008100034 */
[----:B------:R-:W-:Y:S01]  /*5470*/  PRMT R0, RZ, 0x7610, R0 ;  /* 0x00007610ff007816 */ /* 0x000fe20000000000 */
[----:B------:R-:W-:Y:S01]  /*5480*/  IMAD.MOV.U32 R19, RZ, RZ, -0x1 ;  /* 0xffffffffff137424 */ /* 0x000fe200078e00ff */
[----:B------:R-:W-:Y:S01]  /*5490*/  LEA R16, P0, R2, R16, 0x1 ;  /* 0x0000001002107211 */ /* 0x000fe200078008ff */
[----:B------:R-:W-:Y:S02]  /*54a0*/  IMAD.MOV.U32 R18, RZ, RZ, -0x1 ;  /* 0xffffffffff127424 */ /* 0x000fe400078e00ff */
[----:B------:R-:W-:Y:S01]  /*54b0*/  IMAD.MOV.U32 R2, RZ, RZ, -0x1 ;  /* 0xffffffffff027424 */ /* 0x000fe200078e00ff */
[----:B------:R-:W-:-:S02]  /*54c0*/  IADD3.X R17, R17, UR51, RZ, P0, !PT ;  /* 0x0000003311117c10 */ /* 0x000fc400087fe4ff */
[----:B------:R-:W-:-:S04]  /*54d0*/  ISETP.GE.U32.AND P0, PT, R16, UR4, PT ;  /* 0x0000000410007c0c */ /* 0x000fc8000bf06070 */
[----:B------:R-:W-:-:S13]  /*54e0*/  ISETP.GE.U32.AND.EX P0, PT, R17, UR5, PT, P0 ;  /* 0x0000000511007c0c */ /* 0x000fda000bf06100 */
[----:B0-----:R-:W-:Y:S05]  /*54f0*/  @P0 BRA `(.L_x_166) ;  /* 0x0000000400740947 */ /* 0x001fea0003800000 */
[----:B------:R-:W0:Y:S01]  /*5500*/  S2UR UR6, SR_CTAID.X ;  /* 0x00000000000679c3 */ /* 0x000e220000002500 */
[----:B------:R-:W-:Y:S01]  /*5510*/  ULDC.64 UR4, c[0x0][0x628] ;  /* 0x00018a0000047ab9 */ /* 0x000fe20000000a00 */
[----:B------:R-:W-:Y:S01]  /*5520*/  ULDC UR7, c[0x0][0x150] ;  /* 0x0000540000077ab9 */ /* 0x000fe20000000800 */
[----:B------:R-:W-:Y:S01]  /*5530*/  ISETP.NE.U32.AND P0, PT, RZ, UR4, PT ;  /* 0x00000004ff007c0c */ /* 0x000fe2000bf05070 */
[----:B------:R-:W-:Y:S01]  /*5540*/  ULDC UR15, c[0x0][0x630] ;  /* 0x00018c00000f7ab9 */ /* 0x000fe20000000800 */
[C---:B------:R-:W-:Y:S02]  /*5550*/  R2UR UR16, R16.reuse ;  /* 0x00000000101072ca */ /* 0x040fe400000e0000 */
[----:B------:R-:W-:Y:S01]  /*5560*/  ISETP.NE.AND.EX P0, PT, RZ, UR5, PT, P0 ;  /* 0x00000005ff007c0c */ /* 0x000fe2000bf05300 */
[----:B------:R-:W2:Y:S01]  /*5570*/  S2UR UR19, SR_CTAID.Y ;  /* 0x00000000001379c3 */ /* 0x000ea20000002600 */
[----:B------:R-:W-:Y:S02]  /*5580*/  R2UR UR12, R16 ;  /* 0x00000000100c72ca */ /* 0x000fe400000e0000 */
[----:B------:R-:W-:-:S02]  /*5590*/  R2UR UR13, R17 ;  /* 0x00000000110d72ca */ /* 0x000fc400000e0000 */
[----:B0-----:R-:W-:-:S05]  /*55a0*/  I2FP.F32.U32 R0, UR6 ;  /* 0x0000000600007c45 */ /* 0x001fca0008201000 */
[----:B------:R-:W-:Y:S01]  /*55b0*/  FMUL R0, R0, UR7 ;  /* 0x0000000700007c20 */ /* 0x000fe20008400000 */
[----:B------:R-:W-:Y:S01]  /*55c0*/  ULDC UR7, c[0x0][0x154] ;  /* 0x0000550000077ab9 */ /* 0x000fe20000000800 */
[----:B--2---:R-:W-:-:S04]  /*55d0*/  I2FP.F32.U32 R2, UR19 ;  /* 0x0000001300027c45 */ /* 0x004fc80008201000 */
[----:B------:R-:W0:Y:S01]  /*55e0*/  F2I.U32.TRUNC.NTZ R0, R0 ;  /* 0x0000000000007305 */ /* 0x000e22000020f000 */
[----:B------:R-:W-:Y:S01]  /*55f0*/  FMUL R2, R2, UR7 ;  /* 0x0000000702027c20 */ /* 0x000fe20008400000 */
[----:B------:R-:W-:Y:S06]  /*5600*/  @!P0 BRA `(.L_x_167) ;  /* 0x0000000000308947 */ /* 0x000fec0003800000 */
        /* <DEDUP_REMOVED lines=12> */
.L_x_167:
[----:B------:R-:W-:Y:S01]  /*56d0*/  USHF.R.U64 UR8, UR12, UR15, UR13 ;  /* 0x0000000f0c087299 */ /* 0x000fe2000800120d */
[----:B------:R-:W-:Y:S01]  /*56e0*/  R2UR UR5, R17 ;  /* 0x00000000110572ca */ /* 0x000fe200000e0000 */
[----:B------:R-:W-:Y:S01]  /*56f0*/  USHF.R.U32.HI UR4, URZ, UR15, UR13 ;  /* 0x0000000f3f047299 */ /* 0x000fe2000801160d */
[----:B------:R-:W2:Y:S01]  /*5700*/  F2I.U32.TRUNC.NTZ R2, R2 ;  /* 0x0000000200027305 */ /* 0x000ea2000020f000 */
[----:B------:R-:W-:Y:S01]  /*5710*/  UIADD3 UR9, UP0, URZ, -UR8, URZ ;  /* 0x800000083f097290 */ /* 0x000fe2000ff1e03f */
[----:B------:R-:W-:Y:S01]  /*5720*/  ULDC.64 UR10, c[0x0][0x620] ;  /* 0x00018800000a7ab9 */ /* 0x000fe20000000a00 */
[----:B------:R-:W-:Y:S02]  /*5730*/  ULDC UR12, c[0x0][0x144] ;  /* 0x00005100000c7ab9 */ /* 0x000fe40000000800 */
[----:B------:R-:W-:Y:S01]  /*5740*/  UIADD3.X UR4, URZ, ~UR4, URZ, UP0, !UPT ;  /* 0x800000043f047290 */ /* 0x000fe200087fe43f */
[----:B------:R-:W-:Y:S01]  /*5750*/  ULDC UR24, c[0x0][0x148] ;  /* 0x0000520000187ab9 */ /* 0x000fe20000000800 */
[----:B------:R-:W-:-:S02]  /*5760*/  ULDC UR22, c[0x0][0x648] ;  /* 0x0001920000167ab9 */ /* 0x000fc40000000800 */
[----:B------:R-:W-:Y:S01]  /*5770*/  UIMAD UR7, UR4, UR10, URZ ;  /* 0x0000000a040772a4 */ /* 0x000fe2000f8e023f */
[----:B------:R-:W-:Y:S02]  /*5780*/  ULDC UR23, c[0x0][0x638] ;  /* 0x00018e0000177ab9 */ /* 0x000fe40000000800 */
[----:B------:R-:W-:Y:S01]  /*5790*/  UMOV UR4, UR16 ;  /* 0x0000001000047c82 */ /* 0x000fe20008000000 */
[----:B------:R-:W-:Y:S01]  /*57a0*/  UIMAD UR7, UR9, UR11, UR7 ;  /* 0x0000000b090772a4 */ /* 0x000fe2000f8e0207 */
[----:B0-----:R-:W-:Y:S01]  /*57b0*/  R2UR UR11, R0 ;  /* 0x00000000000b72ca */ /* 0x001fe200000e0000 */
[----:B------:R-:W-:Y:S01]  /*57c0*/  UIMAD.WIDE.U32 UR4, UR9, UR10, UR4 ;  /* 0x0000000a090472a5 */ /* 0x000fe2000f8e0004 */
[----:B--2---:R-:W-:Y:S01]  /*57d0*/  R2UR UR13, R2 ;  /* 0x00000000020d72ca */ /* 0x004fe200000e0000 */
[----:B------:R-:W-:Y:S01]  /*57e0*/  ULDC UR16, c[0x0][0x608] ;  /* 0x0001820000107ab9 */ /* 0x000fe20000000800 */
[----:B------:R-:W-:Y:S01]  /*57f0*/  ULDC UR10, c[0x0][0x618] ;  /* 0x00018600000a7ab9 */ /* 0x000fe20000000800 */
[----:B------:R-:W-:Y:S01]  /*5800*/  UIADD3 UR7, UR5, UR7, URZ ;  /* 0x0000000705077290 */ /* 0x000fe2000fffe03f */
[----:B------:R-:W-:-:S03]  /*5810*/  ULDC UR9, c[0x0][0x600] ;  /* 0x0001800000097ab9 */ /* 0x000fc60000000800 */
[----:B------:R-:W-:Y:S02]  /*5820*/  USHF.R.U64 UR14, UR4, UR10, UR7 ;  /* 0x0000000a040e7299 */ /* 0x000fe40008001207 */
[----:B------:R-:W-:Y:S01]  /*5830*/  USHF.R.U32.HI UR7, URZ, UR10, UR7 ;  /* 0x0000000a3f077299 */ /* 0x000fe20008011607 */
[----:B------:R-:W-:Y:S02]  /*5840*/  ULDC.64 UR4, c[0x0][0x640] ;  /* 0x0001900000047ab9 */ /* 0x000fe40000000a00 */
[----:B------:R-:W-:Y:S01]  /*5850*/  ULDC UR10, c[0x0][0x658] ;  /* 0x00019600000a7ab9 */ /* 0x000fe20000000800 */
[----:B------:R-:W-:Y:S01]  /*5860*/  ISETP.NE.U32.AND P0, PT, RZ, UR4, PT ;  /* 0x00000004ff007c0c */ /* 0x000fe2000bf05070 */
[----:B------:R-:W-:Y:S02]  /*5870*/  USHF.R.U64 UR17, UR14, UR16, UR7 ;  /* 0x000000100e117299 */ /* 0x000fe40008001207 */
[----:B------:R-:W-:Y:S01]  /*5880*/  USHF.R.U32.HI UR7, URZ, UR16, UR7 ;  /* 0x000000103f077299 */ /* 0x000fe20008011607 */
[----:B------:R-:W-:Y:S01]  /*5890*/  ISETP.NE.AND.EX P0, PT, RZ, UR5, PT, P0 ;  /* 0x00000005ff007c0c */ /* 0x000fe2000bf05300 */
[----:B------:R-:W-:-:S02]  /*58a0*/  UIADD3 UR11, -UR11, URZ, URZ ;  /* 0x0000003f0b0b7290 */ /* 0x000fc4000fffe13f */
[----:B------:R-:W-:Y:S02]  /*58b0*/  USHF.R.U64 UR16, UR17, UR10, UR7 ;  /* 0x0000000a11107299 */ /* 0x000fe40008001207 */
[----:B------:R-:W-:Y:S02]  /*58c0*/  UIADD3 UR20, -UR13, URZ, URZ ;  /* 0x0000003f0d147290 */ /* 0x000fe4000fffe13f */
[----:B------:R-:W-:Y:S02]  /*58d0*/  UIMAD UR21, UR12, UR11, UR6 ;  /* 0x0000000b0c1572a4 */ /* 0x000fe4000f8e0206 */
[----:B------:R-:W-:Y:S02]  /*58e0*/  UIADD3 UR15, UR9, -0x1, URZ ;  /* 0xffffffff090f7890 */ /* 0x000fe4000fffe03f */
[----:B------:R-:W-:Y:S01]  /*58f0*/  USHF.R.U32.HI UR13, URZ, UR10, UR7 ;  /* 0x0000000a3f0d7299 */ /* 0x000fe20008011607 */
[----:B------:R-:W-:Y:S01]  /*5900*/  UMOV UR12, UR16 ;  /* 0x00000010000c7c82 */ /* 0x000fe20008000000 */
[----:B------:R-:W-:Y:S10]  /*5910*/  @!P0 BRA `(.L_x_168) ;  /* 0x0000000000288947 */ /* 0x000ff40003800000 */
        /* <DEDUP_REMOVED lines=10> */
.L_x_168:
[----:B------:R-:W-:Y:S01]  /*59c0*/  UISETP.NE.AND UP0, UPT, UR48, URZ, UPT ;  /* 0x0000003f3000728c */ /* 0x000fe2000bf05270 */
[----:B------:R-:W-:Y:S01]  /*59d0*/  IMAD.MOV.U32 R0, RZ, RZ, 0x1 ;  /* 0x00000001ff007424 */ /* 0x000fe200078e00ff */
[----:B------:R-:W-:Y:S01]  /*59e0*/  USHF.R.U64 UR4, UR12, UR22, UR13 ;  /* 0x000000160c047299 */ /* 0x000fe2000800120d */
[----:B------:R-:W-:Y:S01]  /*59f0*/  IMAD.U32 R2, RZ, RZ, UR8 ;  /* 0x00000008ff027e24 */ /* 0x000fe2000f8e00ff */
[----:B------:R-:W-:Y:S02]  /*5a00*/  ULOP3.LUT UR17, UR17, UR42, URZ, 0xc0, !UPT ;  /* 0x0000002a11117292 */ /* 0x000fe4000f8ec03f */
[----:B------:R-:W-:Y:S02]  /*5a10*/  UIADD3 UR5, -UR4, URZ, URZ ;  /* 0x0000003f04057290 */ /* 0x000fe4000fffe13f */
[----:B------:R-:W-:Y:S02]  /*5a20*/  ULOP3.LUT UR15, UR14, UR15, URZ, 0xc0, !UPT ;  /* 0x0000000f0e0f7292 */ /* 0x000fe4000f8ec03f */
[----:B------:R-:W-:-:S02]  /*5a30*/  UIMAD UR4, UR39, UR4, UR17 ;  /* 0x00000004270472a4 */ /* 0x000fc4000f8e0211 */
[----:B------:R-:W-:Y:S02]  /*5a40*/  @UP0 UIMAD UR21, UR24, UR20, UR19 ;  /* 0x00000014181502a4 */ /* 0x000fe4000f8e0213 */
[----:B------:R-:W-:-:S03]  /*5a50*/  UIMAD UR16, UR5, UR23, UR16 ;  /* 0x00000017051072a4 */ /* 0x000fc6000f8e0210 */
[----:B------:R-:W-:Y:S01]  /*5a60*/  ULDC UR5, c[0x0][0x610] ;  /* 0x0001840000057ab9 */ /* 0x000fe20000000800 */
[----:B------:R-:W-:Y:S02]  /*5a70*/  UIMAD UR16, UR16, UR9, UR15 ;  /* 0x00000009101072a4 */ /* 0x000fe4000f8e020f */
[----:B------:R-:W-:-:S04]  /*5a80*/  UIMAD UR4, UR4, UR5, UR21 ;  /* 0x00000005040472a4 */ /* 0x000fc8000f8e0215 */
[----:B------:R-:W-:Y:S02]  /*5a90*/  USEL UR5, UR16, UR4, !UP0 ;  /* 0x0000000410057287 */ /* 0x000fe4000c000000 */
[----:B------:R-:W-:-:S04]  /*5aa0*/  USEL UR4, UR4, UR16, !UP0 ;  /* 0x0000001004047287 */ /* 0x000fc8000c000000 */
[----:B------:R-:W-:Y:S02]  /*5ab0*/  IMAD.U32 R18, RZ, RZ, UR5 ;  /* 0x00000005ff127e24 */ /* 0x000fe4000f8e00ff */
[----:B------:R-:W-:-:S07]  /*5ac0*/  IMAD.U32 R19, RZ, RZ, UR4 ;  /* 0x00000004ff137e24 */ /* 0x000fce000f8e00ff */
.L_x_166:
[----:B------:R-:W-:Y:S02]  /*5ad0*/  LOP3.LUT P0, RZ, R0, 0xff, RZ, 0xc0, !PT ;  /* 0x000000ff00ff7812 */ /* 0x000fe4000780c0ff */
[----:B------:R-:W-:-:S11]  /*5ae0*/  LOP3.LUT R99, R99, 0x1, RZ, 0x3c, !PT ;  /* 0x0000000163637812 */ /* 0x000fd600078e3cff */
[----:B------:R-:W-:Y:S05]  /*5af0*/  @P0 BRA `(.L_x_169) ;  /* 0xffffffbc00600947 */ /* 0x000fea000383ffff */
[----:B------:R-:W-:Y:S05]  /*5b00*/  EXIT ;  /* 0x000000000000794d */ /* 0x000fea0003800000 */
.L_x_16:
[----:B------:R-:W-:-:S08]  /*5b10*/  ISETP.NE.AND P0, PT, RZ, UR6, PT ;  /* 0x00000006ff007c0c */ /* 0x000fd0000bf05270 */
[----:B------:R-:W0:-:S00]  /*5b20*/  USETMAXREG.DEALLOC.CTAPOOL 0x28 ;  /* 0x00000028000079c8 */ /* 0x000e0000080e0500 */
[----:B------:R-:W-:Y:S05]  /*5b30*/  @P0 EXIT ;  /* 0x000000000000094d */ /* 0x000fea0003800000 */
[----:B0-----:R-:W-:Y:S01]  /*5b40*/  LOP3.LUT P0, RZ, R0, 0xff, RZ, 0xc0, !PT ;  /* 0x000000ff00ff7812 */ /* 0x001fe2000780c0ff */
[----:B------:R-:W-:Y:S02]  /*5b50*/  IMAD.MOV.U32 R0, RZ, RZ, 0x1 ;  /* 0x00000001ff007424 */ /* 0x000fe400078e00ff */
[----:B------:R-:W-:-:S10]  /*5b60*/  IMAD.MOV.U32 R8, RZ, RZ, RZ ;  /* 0x000000ffff087224 */ /* 0x000fd400078e00ff */
[----:B------:R-:W-:Y:S05]  /*5b70*/  @!P0 BRA `(.L_x_170) ;  /* 0x0000000c003c8947 */ /* 0x000fea0003800000 */
[----:B------:R-:W0:Y:S01]  /*5b80*/  S2R R11, SR_CgaCtaId ;  /* 0x00000000000b7919 */ /* 0x000e220000008800 */
[----:B------:R-:W-:Y:S01]  /*5b90*/  LOP3.LUT P0, RZ, R3, 0x1f, RZ, 0xc0, !PT ;  /* 0x0000001f03ff7812 */ /* 0x000fe2000780c0ff */
[----:B------:R-:W-:Y:S01]  /*5ba0*/  ULDC UR5, c[0x0][0x658] ;  /* 0x0001960000057ab9 */ /* 0x000fe20000000800 */
[----:B------:R-:W-:Y:S01]  /*5bb0*/  UMOV UR6, 0xffffffff ;  /* 0xffffffff00067882 */ /* 0x000fe20000000000 */
[----:B------:R-:W-:Y:S01]  /*5bc0*/  BSSY B0, `(.L_x_170) ;  /* 0x00000ca000007945 */ /* 0x000fe20003800000 */
[----:B------:R-:W-:Y:S01]  /*5bd0*/  USHF.L.U32 UR6, UR6, UR5, URZ ;  /* 0x0000000506067299 */ /* 0x000fe2000800063f */
[C---:B------:R-:W-:Y:S01]  /*5be0*/  ISETP.NE.AND P3, PT, R4.reuse, RZ, PT ;  /* 0x000000ff0400720c */ /* 0x040fe20003f65270 */
[----:B------:R-:W-:Y:S01]  /*5bf0*/  IMAD.MOV.U32 R10, RZ, RZ, 0x1 ;  /* 0x00000001ff0a7424 */ /* 0x000fe200078e00ff */
[----:B------:R-:W-:Y:S01]  /*5c00*/  ISETP.NE.OR P0, PT, R4, RZ, !P0 ;  /* 0x000000ff0400720c */ /* 0x000fe20004705670 */
[----:B------:R-:W-:Y:S01]  /*5c10*/  IMAD.MOV.U32 R0, RZ, RZ, 0x1 ;  /* 0x00000001ff007424 */ /* 0x000fe200078e00ff */
[----:B------:R-:W-:Y:S01]  /*5c20*/  ULDC UR4, c[0x0][0x600] ;  /* 0x0001800000047ab9 */ /* 0x000fe20000000800 */
[----:B------:R-:W-:Y:S01]  /*5c30*/  IMAD.MOV.U32 R8, RZ, RZ, RZ ;  /* 0x000000ffff087224 */ /* 0x000fe200078e00ff */
[----:B------:R-:W-:Y:S01]  /*5c40*/  UMOV UR7, 0x1 ;  /* 0x0000000100077882 */ /* 0x000fe20000000000 */
[----:B------:R-:W-:-:S02]  /*5c50*/  UIADD3 UR22, UR49, 0x1, URZ ;  /* 0x0000000131167890 */ /* 0x000fc4000fffe03f */
[----:B------:R-:W-:Y:S02]  /*5c60*/  ULOP3.LUT UR23, UR46, 0x2, URZ, 0xfc, !UPT ;  /* 0x000000022e177892 */ /* 0x000fe4000f8efc3f */
[----:B------:R-:W-:Y:S02]  /*5c70*/  UIADD3 UR4, UR4, -0x1, URZ ;  /* 0xffffffff04047890 */ /* 0x000fe4000fffe03f */
[----:B------:R-:W-:Y:S02]  /*5c80*/  USHF.L.U32 UR5, UR7, UR5, URZ ;  /* 0x0000000507057299 */ /* 0x000fe4000800063f */
[----:B------:R-:W-:Y:S01]  /*5c90*/  ULOP3.LUT UR6, URZ, UR6, URZ, 0x33, !UPT ;  /* 0x000000063f067292 */ /* 0x000fe2000f8e333f */
[----:B------:R-:W-:Y:S01]  /*5ca0*/  ULDC.64 UR20, c[0x0][0x198] ;  /* 0x0000660000147ab9 */ /* 0x000fe20000000a00 */
[C---:B0-----:R-:W-:Y:S02]  /*5cb0*/  IMAD.SHL.U32 R3, R11.reuse, 0x800, RZ ;  /* 0x000008000b037824 */ /* 0x041fe400078e00ff */
[----:B------:R-:W-:-:S03]  /*5cc0*/  IMAD.SHL.U32 R11, R11, 0x40, RZ ;  /* 0x000000400b0b7824 */ /* 0x000fc600078e00ff */
[----:B------:R-:W-:Y:S02]  /*5cd0*/  LOP3.LUT R3, R3, 0x800, RZ, 0xc0, !PT ;  /* 0x0000080003037812 */ /* 0x000fe400078ec0ff */
[----:B------:R-:W-:Y:S02]  /*5ce0*/  LOP3.LUT R11, R11, 0x40, RZ, 0xc0, !PT ;  /* 0x000000400b0b7812 */ /* 0x000fe400078ec0ff */
[----:B------:R-:W-:-:S07]  /*5cf0*/  LOP3.LUT R9, R3, 0x2180, RZ, 0xfc, !PT ;  /* 0x0000218003097812 */ /* 0x000fce00078efcff */
.L_x_182:
[----:B------:R-:W-:-:S03]  /*5d00*/  UMOV UR7, 0xffffffff ;  /* 0xffffffff00077882 */ /* 0x000fc60000000000 */
[----:B------:R-:W-:Y:S05]  /*5d10*/  BRA.DIV UR7, `(.L_x_171) ;  /* 0x0000000e07ec7947 */ /* 0x000fea000b800000 */
[----:B------:R-:W-:-:S13]  /*5d20*/  ELECT P6, URZ, PT ;  /* 0x00000000003f782f */ /* 0x000fda00038c0000 */
.L_x_195:
[----:B------:R-:W0:Y:S01]  /*5d30*/  LDC R3, c[0x0][0x28c] ;  /* 0x0000a300ff037b82 */ /* 0x000e220000000800 */
[----:B------:R-:W-:Y:S01]  /*5d40*/  BSSY B1, `(.L_x_172) ;  /* 0x000003a000017945 */ /* 0x000fe20003800000 */
[----:B0-----:R-:W-:-:S13]  /*5d50*/  ISETP.LT.OR P6, PT, R3, 0x1, !P6 ;  /* 0x000000010300780c */ /* 0x001fda00077c1670 */
[----:B------:R-:W-:Y:S05]  /*5d60*/  @P6 BRA `(.L_x_173) ;  /* 0x0000000000dc6947 */ /* 0x000fea0003800000 */
[----:B------:R-:W-:Y:S02]  /*5d70*/  IMAD R18, R18, 0x80, R11 ;  /* 0x0000008012127824 */ /* 0x000fe400078e020b */
[----:B------:R-:W-:Y:S02]  /*5d80*/  IMAD.SHL.U32 R19, R19, 0x40, RZ ;  /* 0x0000004013137824 */ /* 0x000fe400078e00ff */
[----:B------:R-:W-:Y:S02]  /*5d90*/  IMAD.MOV.U32 R13, RZ, RZ, RZ ;  /* 0x000000ffff0d7224 */ /* 0x000fe400078e00ff */
[----:B------:R-:W-:Y:S02]  /*5da0*/  IMAD.U32 R14, RZ, RZ, UR22 ;  /* 0x00000016ff0e7e24 */ /* 0x000fe4000f8e00ff */
[----:B------:R-:W-:Y:S02]  /*5db0*/  IMAD.MOV.U32 R3, RZ, RZ, R0 ;  /* 0x000000ffff037224 */ /* 0x000fe400078e0000 */
[----:B------:R-:W-:-:S07]  /*5dc0*/  IMAD.MOV.U32 R4, RZ, RZ, R8 ;  /* 0x000000ffff047224 */ /* 0x000fce00078e0008 */
.L_x_177:
[----:B------:R-:W0:Y:S01]  /*5dd0*/  S2R R6, SR_CgaCtaId ;  /* 0x0000000000067919 */ /* 0x000e220000008800 */
[----:B------:R-:W-:-:S04]  /*5de0*/  MOV R5, 0x400 ;  /* 0x0000040000057802 */ /* 0x000fc80000000f00 */
[----:B0-----:R-:W-:Y:S02]  /*5df0*/  LEA R7, R6, R5, 0x18 ;  /* 0x0000000506077211 */ /* 0x001fe400078ec0ff */
[----:B------:R-:W-:Y:S01]  /*5e00*/  SHF.L.U32 R5, R3, 0x1f, RZ ;  /* 0x0000001f03057819 */ /* 0x000fe200000006ff */
[----:B------:R-:W0:Y:S02]  /*5e10*/  @!P3 LDC R6, c[0x0][0x500] ;  /* 0x00014000ff06bb82 */ /* 0x000e240000000800 */
[----:B------:R-:W-:-:S04]  /*5e20*/  IMAD R12, R4, 0x8, R7 ;  /* 0x00000008040c7824 */ /* 0x000fc800078e0207 */
[----:B------:R-:W1:Y:S02]  /*5e30*/  SYNCS.PHASECHK.TRANS64.TRYWAIT P1, [R12+URZ+0x20], R5 ;  /* 0x000020050c0075a7 */ /* 0x000e64000802017f */
[----:B-1----:R-:W-:Y:S05]  /*5e40*/  @!P1 BRA `(.L_x_174) ;  /* 0x0000000c00c09947 */ /* 0x002fea0003800000 */
.L_x_196:
[----:B------:R-:W-:Y:S01]  /*5e50*/  UPRMT UR7, UR23, 0x9910, URZ ;  /* 0x0000991017077896 */ /* 0x000fe2000800003f */
[----:B0-----:R0:W-:Y:S03]  /*5e60*/  @!P3 SYNCS.ARRIVE.TRANS64 RZ, [R12+URZ], R6 ;  /* 0x000000060cffb9a7 */ /* 0x0011e6000800003f */
[----:B------:R-:W-:-:S06]  /*5e70*/  UISETP.NE.AND UP0, UPT, UR7, 0x2, UPT ;  /* 0x000000020700788c */ /* 0x000fcc000bf05270 */
[----:B------:R-:W-:-:S13]  /*5e80*/  PLOP3.LUT P1, PT, PT, PT, UP0, 0x80, 0x0 ;  /* 0x000000000000781c */ /* 0x000fda0003f2f008 */
[----:B0-----:R-:W-:Y:S05]  /*5e90*/  @P1 BRA `(.L_x_175) ;  /* 0x0000000000041947 */ /* 0x001fea0003800000 */
[----:B------:R-:W-:Y:S01]  /*5ea0*/  BPT.TRAP 0x1 ;  /* 0x000000040000795c */ /* 0x000fe20000300000 */
.L_x_175:
[----:B------:R-:W-:Y:S05]  /*5eb0*/  @P0 BRA `(.L_x_176) ;  /* 0x0000000000040947 */ /* 0x000fea0003800000 */
[----:B------:R-:W-:Y:S01]  /*5ec0*/  BPT.TRAP 0x1 ;  /* 0x000000040000795c */ /* 0x000fe20000300000 */
.L_x_176:
[C---:B-1----:R-:W-:Y:S01]  /*5ed0*/  IMAD R5, R4.reuse, 0x800, R7 ;  /* 0x0000080004057824 */ /* 0x042fe200078e0207 */
[----:B------:R-:W-:Y:S01]  /*5ee0*/  R2UR UR18, R7 ;  /* 0x00000000071272ca */ /* 0x000fe200000e0000 */
[----:B------:R-:W-:Y:S01]  /*5ef0*/  IMAD R6, R4, 0x1000, R9 ;  /* 0x0000100004067824 */ /* 0x000fe200078e0209 */
[----:B------:R-:W-:Y:S01]  /*5f00*/  R2UR UR9, R12 ;  /* 0x000000000c0972ca */ /* 0x000fe200000e0000 */
[----:B------:R-:W-:Y:S01]  /*5f10*/  VIADD R14, R14, 0xffffffff ;  /* 0xffffffff0e0e7836 */ /* 0x000fe20000000000 */
[----:B------:R-:W-:Y:S01]  /*5f20*/  R2UR UR7, R5 ;  /* 0x00000000050772ca */ /* 0x000fe200000e0000 */
[----:B------:R-:W-:Y:S01]  /*5f30*/  UIADD3 UR14, UP0, UR20, 0xf0, URZ ;  /* 0x000000f0140e7890 */ /* 0x000fe2000ff1e03f */
[----:B------:R-:W-:Y:S01]  /*5f40*/  R2UR UR8, R6 ;  /* 0x00000000060872ca */ /* 0x000fe200000e0000 */
[----:B------:R-:W-:Y:S01]  /*5f50*/  UIADD3 UR24, UP1, UR20, 0x1f0, URZ ;  /* 0x000001f014187890 */ /* 0x000fe2000ff3e03f */
[----:B------:R-:W-:Y:S01]  /*5f60*/  R2UR UR11, R19 ;  /* 0x00000000130b72ca */ /* 0x000fe200000e0000 */
[----:B------:R-:W-:Y:S01]  /*5f70*/  UIADD3.X UR15, URZ, UR21, URZ, UP0, !UPT ;  /* 0x000000153f0f7290 */ /* 0x000fe200087fe43f */
[C---:B------:R-:W-:Y:S01]  /*5f80*/  R2UR UR10, R13.reuse ;  /* 0x000000000d0a72ca */ /* 0x040fe200000e0000 */
[----:B------:R-:W-:Y:S01]  /*5f90*/  VIADD R4, R4, 0x1 ;  /* 0x0000000104047836 */ /* 0x000fe20000000000 */
[----:B------:R-:W-:Y:S01]  /*5fa0*/  R2UR UR12, R2 ;  /* 0x00000000020c72ca */ /* 0x000fe200000e0000 */
[----:B------:R-:W-:Y:S01]  /*5fb0*/  UIADD3.X UR25, URZ, UR21, URZ, UP1, !UPT ;  /* 0x000000153f197290 */ /* 0x000fe20008ffe43f */
[----:B------:R-:W-:Y:S01]  /*5fc0*/  R2UR UR19, R18 ;  /* 0x00000000121372ca */ /* 0x000fe200000e0000 */
[----:B------:R-:W-:Y:S01]  /*5fd0*/  UMOV UR16, 0x0 ;  /* 0x0000000000107882 */ /* 0x000fe20000000000 */
[----:B------:R-:W-:Y:S01]  /*5fe0*/  ISETP.GT.AND P2, PT, R14, 0x1, PT ;  /* 0x000000010e00780c */ /* 0x000fe20003f44270 */
[----:B------:R-:W-:Y:S01]  /*5ff0*/  UIADD3 UR13, UR7, 0x180, URZ ;  /* 0x00000180070d7890 */ /* 0x000fe2000fffe03f */
[C---:B------:R-:W-:Y:S01]  /*6000*/  ISETP.NE.AND P1, PT, R4.reuse, 0x4, PT ;  /* 0x000000040400780c */ /* 0x040fe20003f25270 */
[----:B------:R-:W-:Y:S01]  /*6010*/  UIADD3 UR7, UR18, UR8, URZ ;  /* 0x0000000812077290 */ /* 0x000fe2000fffe03f */
[----:B------:R-:W-:Y:S01]  /*6020*/  VIADD R13, R13, 0x20 ;  /* 0x000000200d0d7836 */ /* 0x000fe20000000000 */
[----:B------:R-:W-:Y:S01]  /*6030*/  UMOV UR17, 0x10000000 ;  /* 0x1000000000117882 */ /* 0x000fe20000000000 */
[----:B------:R-:W-:Y:S01]  /*6040*/  UMOV UR26, 0x30000 ;  /* 0x00030000001a7882 */ /* 0x000fe20000000000 */
[----:B------:R-:W-:Y:S01]  /*6050*/  SEL R6, RZ, 0x1, P1 ;  /* 0x00000001ff067807 */ /* 0x000fe20000800000 */
[----:B------:R-:W-:Y:S01]  /*6060*/  UMOV UR8, UR13 ;  /* 0x0000000d00087c82 */ /* 0x000fe20008000000 */
[----:B------:R-:W-:Y:S01]  /*6070*/  SEL R4, R4, RZ, P1 ;  /* 0x000000ff04047207 */ /* 0x000fe20000800000 */
[----:B------:R0:W-:Y:S01]  /*6080*/  UTMALDG.3D [UR8], [UR14], desc[UR16] ;  /* 0x000010080e0075b4 */ /* 0x0001e20008011000 */
[----:B------:R-:W-:Y:S01]  /*6090*/  LOP3.LUT R3, R3, R6, RZ, 0x3c, !PT ;  /* 0x0000000603037212 */ /* 0x000fe200078e3cff */
[----:B0-----:R-:W-:Y:S01]  /*60a0*/  UMOV UR11, UR19 ;  /* 0x00000013000b7c82 */ /* 0x001fe20008000000 */
[----:B------:R-:W-:-:S02]  /*60b0*/  UMOV UR8, UR7 ;  /* 0x0000000700087c82 */ /* 0x000fc40008000000 */
[----:B------:R0:W-:Y:S02]  /*60c0*/  UTMALDG.3D.MULTICAST [UR8], [UR24], UR26, desc[UR16] ;  /* 0x00001008180073b4 */ /* 0x0001e4000801181a */
[----:B0-----:R-:W-:Y:S05]  /*60d0*/  @P2 BRA `(.L_x_177) ;  /* 0xfffffffc003c2947 */ /* 0x001fea000383ffff */
.L_x_173:
[----:B------:R-:W-:Y:S05]  /*60e0*/  BSYNC B1 ;  /* 0x0000000000017941 */ /* 0x000fea0003800000 */
.L_x_172:
[----:B------:R-:W-:Y:S01]  /*60f0*/  LOP3.LUT P4, RZ, R10, 0xff, RZ, 0xc0, !PT ;  /* 0x000000ff0aff7812 */ /* 0x000fe2000788c0ff */
[----:B------:R-:W-:Y:S01]  /*6100*/  VIADD R8, R8, UR49 ;  /* 0x0000003108087c36 */ /* 0x000fe20008000000 */
[----:B------:R-:W-:Y:S01]  /*6110*/  ULDC.64 UR8, c[0x0][0x650] ;  /* 0x0001940000087ab9 */ /* 0x000fe20000000a00 */
[----:B------:R-:W-:Y:S01]  /*6120*/  BSSY B1, `(.L_x_178) ;  /* 0x0000071000017945 */ /* 0x000fe20003800000 */
[----:B------:R-:W-:Y:S01]  /*6130*/  IMAD.MOV.U32 R19, RZ, RZ, -0x1 ;  /* 0xffffffffff137424 */ /* 0x000fe200078e00ff */
[----:B------:R-:W-:Y:S01]  /*6140*/  PRMT R10, RZ, 0x7610, R10 ;  /* 0x00007610ff0a7816 */ /* 0x000fe2000000000a */
[----:B------:R-:W-:Y:S01]  /*6150*/  IMAD.MOV.U32 R18, RZ, RZ, -0x1 ;  /* 0xffffffffff127424 */ /* 0x000fe200078e00ff */
[C---:B------:R-:W-:Y:S02]  /*6160*/  ISETP.GT.U32.AND P1, PT, R8.reuse, 0x3, PT ;  /* 0x000000030800780c */ /* 0x040fe40003f24070 */
[----:B------:R-:W-:Y:S02]  /*6170*/  SHF.R.U32.HI R2, RZ, 0x2, R8 ;  /* 0x00000002ff027819 */ /* 0x000fe40000011608 */
[----:B------:R-:W-:-:S02]  /*6180*/  LOP3.LUT R8, R8, 0x3, RZ, 0xc0, !PT ;  /* 0x0000000308087812 */ /* 0x000fc400078ec0ff */
[----:B------:R-:W0:Y:S01]  /*6190*/  @P4 S2R R4, SR_CgaCtaId ;  /* 0x0000000000044919 */ /* 0x000e220000008800 */
[----:B------:R-:W-:Y:S02]  /*61a0*/  @P4 MOV R3, 0x400 ;  /* 0x0000040000034802 */ /* 0x000fe40000000f00 */
[----:B------:R-:W-:-:S04]  /*61b0*/  LOP3.LUT R2, R2, 0x1, RZ, 0xc0, !PT ;  /* 0x0000000102027812 */ /* 0x000fc800078ec0ff */
[----:B------:R-:W-:Y:S02]  /*61c0*/  ISETP.NE.U32.AND P2, PT, R2, 0x1, PT ;  /* 0x000000010200780c */ /* 0x000fe40003f45070 */
[----:B0-----:R-:W-:Y:S01]  /*61d0*/  @P4 LEA R3, R4, R3, 0x18 ;  /* 0x0000000304034211 */ /* 0x001fe200078ec0ff */
[----:B------:R-:W-:-:S03]  /*61e0*/  IMAD.U32 R4, RZ, RZ, UR49 ;  /* 0x00000031ff047e24 */ /* 0x000fc6000f8e00ff */
[----:B------:R0:W-:Y:S01]  /*61f0*/  @P4 SYNCS.ARRIVE.TRANS64.A1T0 RZ, [R3+URZ+0x78], RZ ;  /* 0x000078ff03ff49a7 */ /* 0x0001e2000810003f */
[----:B------:R-:W-:Y:S02]  /*6200*/  IADD3 R16, P4, R16, UR36, RZ ;  /* 0x0000002410107c10 */ /* 0x000fe4000ff9e0ff */
[----:B------:R-:W-:Y:S02]  /*6210*/  ISETP.LT.U32.AND P1, PT, R4, 0x4, P1 ;  /* 0x000000040400780c */ /* 0x000fe40000f21070 */
[----:B------:R-:W-:Y:S02]  /*6220*/  IADD3.X R17, R17, UR47, RZ, P4, !PT ;  /* 0x0000002f11117c10 */ /* 0x000fe4000a7fe4ff */
[----:B------:R-:W-:Y:S02]  /*6230*/  ISETP.GE.U32.AND P4, PT, R16, UR8, PT ;  /* 0x0000000810007c0c */ /* 0x000fe4000bf86070 */
[----:B0-----:R-:W-:Y:S02]  /*6240*/  SEL R3, RZ, 0x1, !P1 ;  /* 0x00000001ff037807 */ /* 0x001fe40004800000 */
[----:B------:R-:W-:-:S02]  /*6250*/  ISETP.GE.U32.AND.EX P1, PT, R17, UR9, PT, P4 ;  /* 0x0000000911007c0c */ /* 0x000fc4000bf26140 */
[----:B------:R-:W-:-:S04]  /*6260*/  ISETP.GT.U32.AND P2, PT, R4, 0x3, !P2 ;  /* 0x000000030400780c */ /* 0x000fc80005744070 */
[----:B------:R-:W-:-:S04]  /*6270*/  SEL R2, RZ, 0x1, !P2 ;  /* 0x00000001ff027807 */ /* 0x000fc80005000000 */
[--C-:B------:R-:W-:Y:S01]  /*6280*/  LOP3.LUT R0, R2, R0, R3.reuse, 0x96, !PT ;  /* 0x0000000002007212 */ /* 0x100fe200078e9603 */
[----:B------:R-:W-:Y:S01]  /*6290*/  IMAD.MOV.U32 R2, RZ, RZ, -0x1 ;  /* 0xffffffffff027424 */ /* 0x000fe200078e00ff */
[----:B------:R-:W-:Y:S01]  /*62a0*/  PRMT R3, RZ, 0x7610, R3 ;  /* 0x00007610ff037816 */ /* 0x000fe20000000003 */
[----:B------:R-:W-:Y:S06]  /*62b0*/  @P1 BRA `(.L_x_179) ;  /* 0x00000004005c1947 */ /* 0x000fec0003800000 */
[----:B------:R-:W0:Y:S01]  /*62c0*/  S2UR UR7, SR_CTAID.X ;  /* 0x00000000000779c3 */ /* 0x000e220000002500 */
[----:B------:R-:W-:Y:S01]  /*62d0*/  ULDC.64 UR8, c[0x0][0x628] ;  /* 0x00018a0000087ab9 */ /* 0x000fe20000000a00 */
[----:B------:R-:W-:Y:S01]  /*62e0*/  ULDC UR10, c[0x0][0x150] ;  /* 0x00005400000a7ab9 */ /* 0x000fe20000000800 */
[----:B------:R-:W-:Y:S01]  /*62f0*/  ISETP.NE.U32.AND P1, PT, RZ, UR8, PT ;  /* 0x00000008ff007c0c */ /* 0x000fe2000bf25070 */
[----:B------:R-:W-:Y:S01]  /*6300*/  ULDC UR11, c[0x0][0x630] ;  /* 0x00018c00000b7ab9 */ /* 0x000fe20000000800 */
[----:B------:R-:W-:Y:S01]  /*6310*/  ULDC UR13, c[0x0][0x154] ;  /* 0x00005500000d7ab9 */ /* 0x000fe20000000800 */
[----:B------:R-:W-:Y:S01]  /*6320*/  IMAD.MOV.U32 R2, RZ, RZ, R16 ;  /* 0x000000ffff027224 */ /* 0x000fe200078e0010 */
[----:B------:R-:W-:Y:S01]  /*6330*/  ISETP.NE.AND.EX P1, PT, RZ, UR9, PT, P1 ;  /* 0x00000009ff007c0c */ /* 0x000fe2000bf25310 */
[----:B------:R-:W1:Y:S01]  /*6340*/  S2UR UR12, SR_CTAID.Y ;  /* 0x00000000000c79c3 */ /* 0x000e620000002600 */
[----:B0-----:R-:W-:-:S05]  /*6350*/  I2FP.F32.U32 R3, UR7 ;  /* 0x0000000700037c45 */ /* 0x001fca0008201000 */
[----:B------:R-:W-:Y:S01]  /*6360*/  FMUL R14, R3, UR10 ;  /* 0x0000000a030e7c20 */ /* 0x000fe20008400000 */
[----:B------:R-:W-:-:S05]  /*6370*/  IMAD.MOV.U32 R3, RZ, RZ, R17 ;  /* 0x000000ffff037224 */ /* 0x000fca00078e0011 */
[----:B------:R-:W-:Y:S05]  /*6380*/  @!P1 BRA `(.L_x_180) ;  /* 0x0000000000289947 */ /* 0x000fea0003800000 */
[----:B------:R-:W-:Y:S02]  /*6390*/  ULDC UR10, c[0x0][0x634] ;  /* 0x00018d00000a7ab9 */ /* 0x000fe40000000800 */
[----:B------:R-:W-:-:S05]  /*63a0*/  IADD3 R7, P1, R16, UR10, RZ ;  /* 0x0000000a10077c10 */ /* 0x000fca000ff3e0ff */
[----:B------:R-:W-:-:S04]  /*63b0*/  IMAD.X R13, RZ, RZ, R17, P1 ;  /* 0x000000ffff0d7224 */ /* 0x000fc800008e0611 */
[----:B------:R-:W-:-:S04]  /*63c0*/  IMAD.WIDE.U32 R4, R13, UR8, RZ ;  /* 0x000000080d047c25 */ /* 0x000fc8000f8e00ff */
[----:B------:R-:W-:-:S04]  /*63d0*/  IMAD.WIDE.U32 R4, P1, R7, UR9, R4 ;  /* 0x0000000907047c25 */ /* 0x000fc8000f820004 */
[----:B------:R-:W-:-:S04]  /*63e0*/  IMAD.WIDE.U32 R6, R7, UR8, RZ ;  /* 0x0000000807067c25 */ /* 0x000fc8000f8e00ff */
[----:B------:R-:W-:Y:S01]  /*63f0*/  IMAD.X R3, RZ, RZ, RZ, P1 ;  /* 0x000000ffff037224 */ /* 0x000fe200008e06ff */
[----:B------:R-:W-:Y:S01]  /*6400*/  IADD3 RZ, P1, R7, R4, RZ ;  /* 0x0000000407ff7210 */ /* 0x000fe20007f3e0ff */
[----:B------:R-:W-:-:S04]  /*6410*/  IMAD.MOV.U32 R2, RZ, RZ, R5 ;  /* 0x000000ffff027224 */ /* 0x000fc800078e0005 */
[----:B------:R-:W-:-:S08]  /*6420*/  IMAD.WIDE.U32.X R2, R13, UR9, R2, P1 ;  /* 0x000000090d027c25 */ /* 0x000fd000088e0402 */
.L_x_180:
[--C-:B------:R-:W-:Y:S01]  /*6430*/  SHF.R.U64 R12, R2, UR11, R3.reuse ;  /* 0x0000000b020c7c19 */ /* 0x100fe20008001203 */
[----:B------:R-:W0:Y:S01]  /*6440*/  F2I.U32.TRUNC.NTZ R14, R14 ;  /* 0x0000000e000e7305 */ /* 0x000e22000020f000 */
[----:B------:R-:W-:Y:S01]  /*6450*/  SHF.R.U32.HI R2, RZ, UR11, R3 ;  /* 0x0000000bff027c19 */ /* 0x000fe20008011603 */
[----:B------:R-:W-:Y:S01]  /*6460*/  ULDC.64 UR8, c[0x0][0x620] ;  /* 0x0001880000087ab9 */ /* 0x000fe20000000a00 */
[----:B------:R-:W-:Y:S01]  /*6470*/  IADD3 R5, P1, RZ, -R12, RZ ;  /* 0x8000000cff057210 */ /* 0x000fe20007f3e0ff */
[----:B------:R-:W-:Y:S01]  /*6480*/  ULDC.64 UR14, c[0x0][0x640] ;  /* 0x00019000000e7ab9 */ /* 0x000fe20000000a00 */
[----:B-1----:R-:W-:Y:S01]  /*6490*/  I2FP.F32.U32 R4, UR12 ;  /* 0x0000000c00047c45 */ /* 0x002fe20008201000 */
[----:B------:R-:W1:Y:S01]  /*64a0*/  LDC R13, c[0x0][0x610] ;  /* 0x00018400ff0d7b82 */ /* 0x000e620000000800 */
[----:B------:R-:W-:Y:S01]  /*64b0*/  ULDC UR11, c[0x0][0x658] ;  /* 0x00019600000b7ab9 */ /* 0x000fe20000000800 */
[----:B------:R-:W-:Y:S01]  /*64c0*/  IMAD.X R2, RZ, RZ, ~R2, P1 ;  /* 0x000000ffff027224 */ /* 0x000fe200008e0e02 */
[----:B------:R-:W-:Y:S01]  /*64d0*/  ISETP.NE.U32.AND P1, PT, RZ, UR14, PT ;  /* 0x0000000eff007c0c */ /* 0x000fe2000bf25070 */
[----:B------:R-:W-:Y:S01]  /*64e0*/  FMUL R6, R4, UR13 ;  /* 0x0000000d04067c20 */ /* 0x000fe20008400000 */
[----:B------:R-:W-:Y:S01]  /*64f0*/  ULDC UR13, c[0x0][0x648] ;  /* 0x00019200000d7ab9 */ /* 0x000fe20000000800 */
[----:B------:R-:W-:Y:S01]  /*6500*/  IMAD R4, R2, UR8, RZ ;  /* 0x0000000802047c24 */ /* 0x000fe2000f8e02ff */
[----:B------:R-:W-:Y:S01]  /*6510*/  ISETP.NE.AND.EX P1, PT, RZ, UR15, PT, P1 ;  /* 0x0000000fff007c0c */ /* 0x000fe2000bf25310 */
[C---:B------:R-:W-:Y:S01]  /*6520*/  IMAD.WIDE.U32 R2, R5.reuse, UR8, R16 ;  /* 0x0000000805027c25 */ /* 0x040fe2000f8e0010 */
[----:B0-----:R-:W-:Y:S01]  /*6530*/  R2UR UR8, R14 ;  /* 0x000000000e0872ca */ /* 0x001fe200000e0000 */
[----:B------:R-:W0:Y:S02]  /*6540*/  F2I.U32.TRUNC.NTZ R6, R6 ;  /* 0x0000000600067305 */ /* 0x000e24000020f000 */
[----:B------:R-:W-:Y:S01]  /*6550*/  IMAD R5, R5, UR9, R4 ;  /* 0x0000000905057c24 */ /* 0x000fe2000f8e0204 */
[----:B------:R-:W-:-:S03]  /*6560*/  ULDC UR9, c[0x0][0x618] ;  /* 0x0001860000097ab9 */ /* 0x000fc60000000800 */
[----:B------:R-:W-:-:S05]  /*6570*/  IMAD.IADD R3, R3, 0x1, R5 ;  /* 0x0000000103037824 */ /* 0x000fca00078e0205 */
[--C-:B------:R-:W-:Y:S02]  /*6580*/  SHF.R.U64 R14, R2, UR9, R3.reuse ;  /* 0x00000009020e7c19 */ /* 0x100fe40008001203 */
[----:B------:R-:W-:Y:S01]  /*6590*/  SHF.R.U32.HI R3, RZ, UR9, R3 ;  /* 0x00000009ff037c19 */ /* 0x000fe20008011603 */
[----:B------:R-:W-:Y:S01]  /*65a0*/  ULDC UR9, c[0x0][0x608] ;  /* 0x0001820000097ab9 */ /* 0x000fe20000000800 */
[----:B0-----:R-:W-:Y:S02]  /*65b0*/  R2UR UR10, R6 ;  /* 0x00000000060a72ca */ /* 0x001fe400000e0000 */
[--C-:B------:R-:W-:Y:S02]  /*65c0*/  SHF.R.U64 R18, R14, UR9, R3.reuse ;  /* 0x000000090e127c19 */ /* 0x100fe40008001203 */
[----:B------:R-:W-:Y:S01]  /*65d0*/  SHF.R.U32.HI R3, RZ, UR9, R3 ;  /* 0x00000009ff037c19 */ /* 0x000fe20008011603 */
[----:B------:R-:W-:-:S03]  /*65e0*/  UIADD3 UR9, -UR8, URZ, URZ ;  /* 0x0000003f08097290 */ /* 0x000fc6000fffe13f */
[--C-:B------:R-:W-:Y:S01]  /*65f0*/  SHF.R.U64 R20, R18, UR11, R3.reuse ;  /* 0x0000000b12147c19 */ /* 0x100fe20008001203 */
[----:B------:R-:W-:Y:S01]  /*6600*/  ULDC UR8, c[0x0][0x144] ;  /* 0x0000510000087ab9 */ /* 0x000fe20000000800 */
[----:B------:R-:W-:-:S03]  /*6610*/  SHF.R.U32.HI R3, RZ, UR11, R3 ;  /* 0x0000000bff037c19 */ /* 0x000fc60008011603 */
[----:B------:R-:W-:Y:S01]  /*6620*/  IMAD.MOV.U32 R2, RZ, RZ, R20 ;  /* 0x000000ffff027224 */ /* 0x000fe200078e0014 */
[----:B------:R-:W-:Y:S06]  /*6630*/  @!P1 BRA `(.L_x_181) ;  /* 0x0000000000289947 */ /* 0x000fec0003800000 */
        /* <DEDUP_REMOVED lines=10> */
.L_x_181:
[----:B------:R-:W-:Y:S01]  /*66e0*/  UISETP.NE.AND UP0, UPT, UR48, URZ, UPT ;  /* 0x0000003f3000728c */ /* 0x000fe2000bf05270 */
[----:B------:R-:W-:Y:S01]  /*66f0*/  SHF.R.U64 R3, R2, UR13, R3 ;  /* 0x0000000d02037c19 */ /* 0x000fe20008001203 */
[----:B------:R-:W-:Y:S01]  /*6700*/  UIADD3 UR10, -UR10, URZ, URZ ;  /* 0x0000003f0a0a7290 */ /* 0x000fe2000fffe13f */
[----:B------:R-:W-:Y:S01]  /*6710*/  LOP3.LUT R2, R18, UR6, RZ, 0xc0, !PT ;  /* 0x0000000612027c12 */ /* 0x000fe2000f8ec0ff */
[----:B------:R-:W-:Y:S02]  /*6720*/  UIMAD UR7, UR8, UR9, UR7 ;  /* 0x00000009080772a4 */ /* 0x000fe4000f8e0207 */
[----:B------:R-:W-:Y:S01]  /*6730*/  IMAD.MOV R5, RZ, RZ, -R3 ;  /* 0x000000ffff057224 */ /* 0x000fe200078e0a03 */
[----:B------:R-:W-:Y:S01]  /*6740*/  ULDC UR8, c[0x0][0x148] ;  /* 0x0000520000087ab9 */ /* 0x000fe20000000800 */
[----:B------:R-:W-:Y:S01]  /*6750*/  IMAD R4, R3, UR5, R2 ;  /* 0x0000000503047c24 */ /* 0x000fe2000f8e0202 */
[----:B------:R-:W-:Y:S02]  /*6760*/  LOP3.LUT R3, R14, UR4, RZ, 0xc0, !PT ;  /* 0x000000040e037c12 */ /* 0x000fe4000f8ec0ff */
[----:B------:R-:W-:Y:S01]  /*6770*/  @UP0 UIMAD UR7, UR8, UR10, UR12 ;  /* 0x0000000a080702a4 */ /* 0x000fe2000f8e020c */
[----:B------:R-:W-:-:S02]  /*6780*/  PLOP3.LUT P1, PT, PT, PT, UP0, 0x80, 0x0 ;  /* 0x000000000000781c */ /* 0x000fc40003f2f008 */
[----:B------:R-:W-:Y:S02]  /*6790*/  ULDC UR8, c[0x0][0x638] ;  /* 0x00018e0000087ab9 */ /* 0x000fe40000000800 */
[----:B------:R-:W-:Y:S02]  /*67a0*/  IMAD R2, R5, UR8, R20 ;  /* 0x0000000805027c24 */ /* 0x000fe4000f8e0214 */
[----:B-1----:R-:W-:Y:S01]  /*67b0*/  IMAD R13, R4, R13, UR7 ;  /* 0x00000007040d7e24 */ /* 0x002fe2000f8e020d */
[----:B------:R-:W-:Y:S01]  /*67c0*/  ULDC UR7, c[0x0][0x600] ;  /* 0x0001800000077ab9 */ /* 0x000fe20000000800 */
[----:B------:R-:W-:Y:S02]  /*67d0*/  IMAD.MOV.U32 R4, RZ, RZ, 0x1 ;  /* 0x00000001ff047424 */ /* 0x000fe400078e00ff */
[----:B------:R-:W-:-:S03]  /*67e0*/  IMAD R2, R2, UR7, R3 ;  /* 0x0000000702027c24 */ /* 0x000fc6000f8e0203 */
[----:B------:R-:W-:Y:S02]  /*67f0*/  PRMT R3, R4, 0x7610, R3 ;  /* 0x0000761004037816 */ /* 0x000fe40000000003 */
[----:B------:R-:W-:Y:S02]  /*6800*/  SEL R18, R2, R13, !P1 ;  /* 0x0000000d02127207 */ /* 0x000fe40004800000 */
[----:B------:R-:W-:Y:S01]  /*6810*/  SEL R19, R13, R2, !P1 ;  /* 0x000000020d137207 */ /* 0x000fe20004800000 */
[----:B------:R-:W-:-:S07]  /*6820*/  IMAD.MOV.U32 R2, RZ, RZ, R12 ;  /* 0x000000ffff027224 */ /* 0x000fce00078e000c */
.L_x_179:
[----:B------:R-:W-:Y:S05]  /*6830*/  BSYNC B1 ;  /* 0x0000000000017941 */ /* 0x000fea0003800000 */
.L_x_178:
[----:B------:R-:W-:-:S13]  /*6840*/  LOP3.LUT P1, RZ, R3, 0xff, RZ, 0xc0, !PT ;  /* 0x000000ff03ff7812 */ /* 0x000fda000782c0ff */
[----:B------:R-:W-:Y:S05]  /*6850*/  @P1 BRA `(.L_x_182) ;  /* 0xfffffff400281947 */ /* 0x000fea000383ffff */
[----:B------:R-:W-:Y:S05]  /*6860*/  BSYNC B0 ;  /* 0x0000000000007941 */ /* 0x000fea0003800000 */
.L_x_170:
[----:B------:R-:W-:-:S03]  /*6870*/  UMOV UR7, 0xffffffff ;  /* 0xffffffff00077882 */ /* 0x000fc60000000000 */
[----:B------:R-:W-:Y:S05]  /*6880*/  BRA.DIV UR7, `(.L_x_183) ;  /* 0x0000000607447947 */ /* 0x000fea000b800000 */
[----:B------:R-:W-:-:S13]  /*6890*/  ELECT P6, URZ, PT ;  /* 0x00000000003f782f */ /* 0x000fda00038c0000 */
.L_x_199:
[----:B------:R-:W-:Y:S04]  /*68a0*/  BSSY B0, `(.L_x_184) ;  /* 0x000002c000007945 */ /* 0x000fe80003800000 */
[----:B------:R-:W-:Y:S05]  /*68b0*/  @!P6 BRA `(.L_x_185) ;  /* 0x0000000000a8e947 */ /* 0x000fea0003800000 */
[----:B------:R-:W-:-:S04]  /*68c0*/  ULOP3.LUT UR7, UR46, 0x2, URZ, 0xfc, !UPT ;  /* 0x000000022e077892 */ /* 0x000fc8000f8efc3f */
[----:B------:R-:W-:-:S06]  /*68d0*/  UISETP.NE.AND UP0, UPT, UR7, 0x3, UPT ;  /* 0x000000030700788c */ /* 0x000fcc000bf05270 */
[----:B------:R-:W-:-:S13]  /*68e0*/  PLOP3.LUT P0, PT, PT, PT, UP0, 0x80, 0x0 ;  /* 0x000000000000781c */ /* 0x000fda0003f0f008 */
[----:B------:R-:W-:Y:S05]  /*68f0*/  @!P0 BRA `(.L_x_186) ;  /* 0x0000000000048947 */ /* 0x000fea0003800000 */
[----:B------:R-:W-:Y:S01]  /*6900*/  BPT.TRAP 0x1 ;  /* 0x000000040000795c */ /* 0x000fe20000300000 */
.L_x_186:
[----:B------:R-:W0:Y:S01]  /*6910*/  S2R R3, SR_CgaCtaId ;  /* 0x0000000000037919 */ /* 0x000e220000008800 */
[----:B------:R-:W-:-:S04]  /*6920*/  MOV R2, 0x400 ;  /* 0x0000040000027802 */ /* 0x000fc80000000f00 */
[----:B0-----:R-:W-:Y:S02]  /*6930*/  LEA R3, R3, R2, 0x18 ;  /* 0x0000000203037211 */ /* 0x001fe400078ec0ff */
[----:B------:R-:W-:-:S03]  /*6940*/  SHF.L.U32 R2, R0, 0x1f, RZ ;  /* 0x0000001f00027819 */ /* 0x000fc600000006ff */
[----:B------:R-:W-:-:S04]  /*6950*/  VIADD R3, R3, 0x20 ;  /* 0x0000002003037836 */ /* 0x000fc80000000000 */
[C---:B------:R-:W-:Y:S02]  /*6960*/  IMAD R7, R8.reuse, 0x8, R3 ;  /* 0x0000000808077824 */ /* 0x040fe400078e0203 */
[----:B------:R-:W-:Y:S02]  /*6970*/  VIADD R8, R8, 0x1 ;  /* 0x0000000108087836 */ /* 0x000fe40000000000 */
[----:B------:R-:W0:Y:S03]  /*6980*/  SYNCS.PHASECHK.TRANS64.TRYWAIT P0, [R7+URZ], R2 ;  /* 0x00000002070075a7 */ /* 0x000e26000800017f */
[----:B------:R-:W-:-:S04]  /*6990*/  ISETP.NE.AND P1, PT, R8, 0x4, PT ;  /* 0x000000040800780c */ /* 0x000fc80003f25270 */
[----:B------:R-:W-:Y:S02]  /*69a0*/  SEL R5, RZ, 0x1, P1 ;  /* 0x00000001ff057807 */ /* 0x000fe40000800000 */
[----:B------:R-:W-:Y:S02]  /*69b0*/  SEL R8, R8, RZ, P1 ;  /* 0x000000ff08087207 */ /* 0x000fe40000800000 */
[----:B------:R-:W-:-:S03]  /*69c0*/  LOP3.LUT R5, R0, R5, RZ, 0x3c, !PT ;  /* 0x0000000500057212 */ /* 0x000fc600078e3cff */
[----:B------:R-:W-:Y:S01]  /*69d0*/  IMAD R9, R8, 0x8, R3 ;  /* 0x0000000808097824 */ /* 0x000fe200078e0203 */
[----:B------:R-:W-:Y:S01]  /*69e0*/  SHF.L.U32 R4, R5, 0x1f, RZ ;  /* 0x0000001f05047819 */ /* 0x000fe200000006ff */
[----:B0-----:R-:W-:Y:S06]  /*69f0*/  @!P0 BRA `(.L_x_187) ;  /* 0x0000000400088947 */ /* 0x001fec0003800000 */
.L_x_200:
[----:B------:R-:W1:Y:S01]  /*6a00*/  SYNCS.PHASECHK.TRANS64.TRYWAIT P0, [R9+URZ], R4 ;  /* 0x00000004090075a7 */ /* 0x000e62000800017f */
[----:B------:R-:W-:-:S05]  /*6a10*/  VIADD R0, R8, 0x1 ;  /* 0x0000000108007836 */ /* 0x000fca0000000000 */
[----:B------:R-:W-:-:S04]  /*6a20*/  ISETP.NE.AND P1, PT, R0, 0x4, PT ;  /* 0x000000040000780c */ /* 0x000fc80003f25270 */
[----:B0-----:R-:W-:Y:S02]  /*6a30*/  SEL R2, RZ, 0x1, P1 ;  /* 0x00000001ff027807 */ /* 0x001fe40000800000 */
[----:B------:R-:W-:Y:S02]  /*6a40*/  SEL R0, R0, RZ, P1 ;  /* 0x000000ff00007207 */ /* 0x000fe40000800000 */
[----:B------:R-:W-:-:S03]  /*6a50*/  LOP3.LUT R7, R5, R2, RZ, 0x3c, !PT ;  /* 0x0000000205077212 */ /* 0x000fc600078e3cff */
[----:B------:R-:W-:Y:S01]  /*6a60*/  IMAD R6, R0, 0x8, R3 ;  /* 0x0000000800067824 */ /* 0x000fe200078e0203 */
[----:B------:R-:W-:Y:S01]  /*6a70*/  SHF.L.U32 R5, R7, 0x1f, RZ ;  /* 0x0000001f07057819 */ /* 0x000fe200000006ff */
[----:B-1----:R-:W-:Y:S06]  /*6a80*/  @!P0 BRA `(.L_x_188) ;  /* 0x0000000000f88947 */ /* 0x002fec0003800000 */
.L_x_201:
[----:B------:R-:W1:Y:S01]  /*6a90*/  SYNCS.PHASECHK.TRANS64.TRYWAIT P0, [R6+URZ], R5 ;  /* 0x00000005060075a7 */ /* 0x000e62000800017f */
[----:B------:R-:W-:-:S05]  /*6aa0*/  VIADD R0, R0, 0x1 ;  /* 0x0000000100007836 */ /* 0x000fca0000000000 */
[----:B------:R-:W-:-:S04]  /*6ab0*/  ISETP.NE.AND P1, PT, R0, 0x4, PT ;  /* 0x000000040000780c */ /* 0x000fc80003f25270 */
[----:B------:R-:W-:Y:S02]  /*6ac0*/  SEL R2, RZ, 0x1, P1 ;  /* 0x00000001ff027807 */ /* 0x000fe40000800000 */
[----:B------:R-:W-:Y:S02]  /*6ad0*/  SEL R0, R0, RZ, P1 ;  /* 0x000000ff00007207 */ /* 0x000fe40000800000 */
[----:B------:R-:W-:Y:S01]  /*6ae0*/  LOP3.LUT R2, R7, R2, RZ, 0x3c, !PT ;  /* 0x0000000207027212 */ /* 0x000fe200078e3cff */
[----:B-1----:R-:W-:Y:S06]  /*6af0*/  @!P0 BRA `(.L_x_189) ;  /* 0x0000000000f08947 */ /* 0x002fec0003800000 */
.L_x_202:
[----:B------:R-:W-:Y:S01]  /*6b00*/  IMAD R3, R0, 0x8, R3 ;  /* 0x0000000800037824 */ /* 0x000fe200078e0203 */
[----:B------:R-:W-:-:S07]  /*6b10*/  SHF.L.U32 R0, R2, 0x1f, RZ ;  /* 0x0000001f02007819 */ /* 0x000fce00000006ff */
.L_x_190:
[----:B--2---:R2:W3:Y:S02]  /*6b20*/  SYNCS.PHASECHK.TRANS64.TRYWAIT P0, [R3+URZ], R0 ;  /* 0x00000000030075a7 */ /* 0x0044e4000800017f */
[----:B---3--:R-:W-:Y:S05]  /*6b30*/  @!P0 NANOSLEEP.SYNCS 0x989680 ;  /* 0x009896800000895d */ /* 0x008fea0003900000 */
[----:B------:R-:W3:Y:S02]  /*6b40*/  @!P0 SYNCS.PHASECHK.TRANS64 P0, [R3+URZ], R0 ;  /* 0x00000000030085a7 */ /* 0x000ee4000800007f */
[----:B---3--:R-:W-:Y:S05]  /*6b50*/  @!P0 BRA `(.L_x_190) ;  /* 0xfffffffc00f08947 */ /* 0x008fea000383ffff */
.L_x_185:
[----:B------:R-:W-:Y:S05]  /*6b60*/  BSYNC B0 ;  /* 0x0000000000007941 */ /* 0x000fea0003800000 */
.L_x_184:
[----:B------:R-:W-:Y:S05]  /*6b70*/  EXIT ;  /* 0x000000000000794d */ /* 0x000fea0003800000 */
.L_x_18:
[----:B0-----:R0:W1:Y:S02]  /*6b80*/  SYNCS.PHASECHK.TRANS64.TRYWAIT P0, [R95+URZ+-0x8], R0 ;  /* 0xfffff8005f0075a7 */ /* 0x001064000800017f */
[----:B-1----:R-:W-:Y:S05]  /*6b90*/  @!P0 NANOSLEEP.SYNCS 0x989680 ;  /* 0x009896800000895d */ /* 0x002fea0003900000 */
[----:B------:R-:W1:Y:S02]  /*6ba0*/  @!P0 SYNCS.PHASECHK.TRANS64 P0, [R95+URZ+-0x8], R0 ;  /* 0xfffff8005f0085a7 */ /* 0x000e64000800007f */
[----:B-1----:R-:W-:Y:S05]  /*6bb0*/  @!P0 BRA `(.L_x_18) ;  /* 0xfffffffc00f08947 */ /* 0x002fea000383ffff */
[----:B------:R-:W-:Y:S05]  /*6bc0*/  BRA `(.L_x_191) ;  /* 0xffffffac00387947 */ /* 0x000fea000383ffff */
.L_x_23:
[----:B-1----:R1:W2:Y:S02]  /*6bd0*/  SYNCS.PHASECHK.TRANS64.TRYWAIT P1, [R3+URZ], R0 ;  /* 0x00000000030075a7 */ /* 0x0022a4000802017f */
[----:B--2---:R-:W-:Y:S05]  /*6be0*/  @!P1 NANOSLEEP.SYNCS 0x989680 ;  /* 0x009896800000995d */ /* 0x004fea0003900000 */
[----:B------:R-:W2:Y:S02]  /*6bf0*/  @!P1 SYNCS.PHASECHK.TRANS64 P1, [R3+URZ], R0 ;  /* 0x00000000030095a7 */ /* 0x000ea4000802007f */
[----:B--2---:R-:W-:Y:S05]  /*6c00*/  @!P1 BRA `(.L_x_23) ;  /* 0xfffffffc00f09947 */ /* 0x004fea000383ffff */
[----:B------:R-:W-:Y:S05]  /*6c10*/  BRA `(.L_x_22) ;  /* 0xffffffac00ac7947 */ /* 0x000fea000383ffff */
.L_x_28:
[----:B-1----:R-:W-:-:S04]  /*6c20*/  IMAD.U32 R5, RZ, RZ, UR4 ;  /* 0x00000004ff057e24 */ /* 0x002fc8000f8e00ff */
[----:B------:R1:W2:Y:S03]  /*6c30*/  SYNCS.PHASECHK.TRANS64.TRYWAIT P1, [R5+URZ], R4 ;  /* 0x00000004050075a7 */ /* 0x0002a6000802017f */
[----:B--2---:R-:W-:Y:S05]  /*6c40*/  @!P1 NANOSLEEP.SYNCS 0x989680 ;  /* 0x009896800000995d */ /* 0x004fea0003900000 */
[----:B------:R-:W2:Y:S02]  /*6c50*/  @!P1 SYNCS.PHASECHK.TRANS64 P1, [R5+URZ], R4 ;  /* 0x00000004050095a7 */ /* 0x000ea4000802007f */
[----:B--2---:R-:W-:Y:S05]  /*6c60*/  @!P1 BRA `(.L_x_28) ;  /* 0xfffffffc00ec9947 */ /* 0x004fea000383ffff */
[----:B------:R-:W-:Y:S05]  /*6c70*/  BRA `(.L_x_27) ;  /* 0xffffffb000087947 */ /* 0x000fea000383ffff */
.L_x_34:
[----:B0-----:R0:W1:Y:S02]  /*6c80*/  SYNCS.PHASECHK.TRANS64.TRYWAIT P0, [R95+URZ+0x8], R0 ;  /* 0x000008005f0075a7 */ /* 0x001064000800017f */
[----:B-1----:R-:W-:Y:S05]  /*6c90*/  @!P0 NANOSLEEP.SYNCS 0x989680 ;  /* 0x009896800000895d */ /* 0x002fea0003900000 */
[----:B------:R-:W1:Y:S02]  /*6ca0*/  @!P0 SYNCS.PHASECHK.TRANS64 P0, [R95+URZ+0x8], R0 ;  /* 0x000008005f0085a7 */ /* 0x000e64000800007f */
[----:B-1----:R-:W-:Y:S05]  /*6cb0*/  @!P0 BRA `(.L_x_34) ;  /* 0xfffffffc00f08947 */ /* 0x002fea000383ffff */
[----:B------:R-:W-:Y:S05]  /*6cc0*/  BRA `(.L_x_192) ;  /* 0xffffffb000f87947 */ /* 0x000fea000383ffff */
.L_x_171:
[----:B------:R-:W-:Y:S01]  /*6cd0*/  BSSY B1, `(.L_x_193) ;  /* 0x0000006000017945 */ /* 0x000fe20003800000 */
[----:B------:R-:W-:-:S07]  /*6ce0*/  IMAD.MOV.U32 R15, RZ, RZ, -0x1 ;  /* 0xffffffffff0f7424 */ /* 0x000fce00078e00ff */
[----:B-----5:R-:W-:Y:S05]  /*6cf0*/  WARPSYNC.COLLECTIVE R15, `(.L_x_194) ;  /* 0x000000000f0c7348 */ /* 0x020fea0003c00000 */
[----:B------:R-:W-:Y:S02]  /*6d00*/  ELECT P6, UR62, PT ;  /* 0x00000000003e782f */ /* 0x000fe400038c0000 */
[----:B------:R-:W-:Y:S01]  /*6d10*/  MOV R14, UR62 ;  /* 0x0000003e000e7c02 */ /* 0x000fe20008000f00 */
[----:B-----5:R-:W-:Y:S10]  /*6d20*/  ENDCOLLECTIVE ;  /* 0x000000000000791b */ /* 0x020ff40003800000 */
.L_x_194:
[----:B------:R-:W-:Y:S05]  /*6d30*/  BSYNC B1 ;  /* 0x0000000000017941 */ /* 0x000fea0003800000 */
.L_x_193:
[----:B------:R-:W-:Y:S05]  /*6d40*/  BRA `(.L_x_195) ;  /* 0xffffffec00f87947 */ /* 0x000fea000383ffff */
.L_x_174:
[----:B-1----:R1:W2:Y:S02]  /*6d50*/  SYNCS.PHASECHK.TRANS64.TRYWAIT P1, [R12+URZ+0x20], R5 ;  /* 0x000020050c0075a7 */ /* 0x0022a4000802017f */
[----:B--2---:R-:W-:Y:S05]  /*6d60*/  @!P1 NANOSLEEP.SYNCS 0x989680 ;  /* 0x009896800000995d */ /* 0x004fea0003900000 */
[----:B------:R-:W2:Y:S02]  /*6d70*/  @!P1 SYNCS.PHASECHK.TRANS64 P1, [R12+URZ+0x20], R5 ;  /* 0x000020050c0095a7 */ /* 0x000ea4000802007f */
[----:B--2---:R-:W-:Y:S05]  /*6d80*/  @!P1 BRA `(.L_x_174) ;  /* 0xfffffffc00f09947 */ /* 0x004fea000383ffff */
[----:B------:R-:W-:Y:S05]  /*6d90*/  BRA `(.L_x_196) ;  /* 0xfffffff0002c7947 */ /* 0x000fea000383ffff */
.L_x_183:
[----:B------:R-:W-:Y:S01]  /*6da0*/  BSSY B0, `(.L_x_197) ;  /* 0x0000006000007945 */ /* 0x000fe20003800000 */
[----:B------:R-:W-:-:S07]  /*6db0*/  IMAD.MOV.U32 R15, RZ, RZ, -0x1 ;  /* 0xffffffffff0f7424 */ /* 0x000fce00078e00ff */
[----:B-----5:R-:W-:Y:S05]  /*6dc0*/  WARPSYNC.COLLECTIVE R15, `(.L_x_198) ;  /* 0x000000000f0c7348 */ /* 0x020fea0003c00000 */
[----:B------:R-:W-:Y:S02]  /*6dd0*/  ELECT P6, UR62, PT ;  /* 0x00000000003e782f */ /* 0x000fe400038c0000 */
[----:B------:R-:W-:Y:S01]  /*6de0*/  MOV R14, UR62 ;  /* 0x0000003e000e7c02 */ /* 0x000fe20008000f00 */
[----:B-----5:R-:W-:Y:S10]  /*6df0*/  ENDCOLLECTIVE ;  /* 0x000000000000791b */ /* 0x020ff40003800000 */
.L_x_198:
[----:B------:R-:W-:Y:S05]  /*6e00*/  BSYNC B0 ;  /* 0x0000000000007941 */ /* 0x000fea0003800000 */
.L_x_197:
[----:B------:R-:W-:Y:S05]  /*6e10*/  BRA `(.L_x_199) ;  /* 0xfffffff800a07947 */ /* 0x000fea000383ffff */
.L_x_187:
[----:B0-----:R0:W1:Y:S02]  /*6e20*/  SYNCS.PHASECHK.TRANS64.TRYWAIT P0, [R7+URZ], R2 ;  /* 0x00000002070075a7 */ /* 0x001064000800017f */
[----:B-1----:R-:W-:Y:S05]  /*6e30*/  @!P0 NANOSLEEP.SYNCS 0x989680 ;  /* 0x009896800000895d */ /* 0x002fea0003900000 */
[----:B------:R-:W1:Y:S02]  /*6e40*/  @!P0 SYNCS.PHASECHK.TRANS64 P0, [R7+URZ], R2 ;  /* 0x00000002070085a7 */ /* 0x000e64000800007f */
[----:B-1----:R-:W-:Y:S05]  /*6e50*/  @!P0 BRA `(.L_x_187) ;  /* 0xfffffffc00f08947 */ /* 0x002fea000383ffff */
[----:B------:R-:W-:Y:S05]  /*6e60*/  BRA `(.L_x_200) ;  /* 0xfffffff800e47947 */ /* 0x000fea000383ffff */
.L_x_188:
[----:B0-----:R0:W1:Y:S02]  /*6e70*/  SYNCS.PHASECHK.TRANS64.TRYWAIT P0, [R9+URZ], R4 ;  /* 0x00000004090075a7 */ /* 0x001064000800017f */
[----:B-1----:R-:W-:Y:S05]  /*6e80*/  @!P0 NANOSLEEP.SYNCS 0x989680 ;  /* 0x009896800000895d */ /* 0x002fea0003900000 */
[----:B------:R-:W1:Y:S02]  /*6e90*/  @!P0 SYNCS.PHASECHK.TRANS64 P0, [R9+URZ], R4 ;  /* 0x00000004090085a7 */ /* 0x000e64000800007f */
[----:B-1----:R-:W-:Y:S05]  /*6ea0*/  @!P0 BRA `(.L_x_188) ;  /* 0xfffffffc00f08947 */ /* 0x002fea000383ffff */
[----:B------:R-:W-:Y:S05]  /*6eb0*/  BRA `(.L_x_201) ;  /* 0xfffffff800f47947 */ /* 0x000fea000383ffff */
.L_x_189:
[----:B-1----:R1:W2:Y:S02]  /*6ec0*/  SYNCS.PHASECHK.TRANS64.TRYWAIT P0, [R6+URZ], R5 ;  /* 0x00000005060075a7 */ /* 0x0022a4000800017f */
[----:B--2---:R-:W-:Y:S05]  /*6ed0*/  @!P0 NANOSLEEP.SYNCS 0x989680 ;  /* 0x009896800000895d */ /* 0x004fea0003900000 */
[----:B------:R-:W2:Y:S02]  /*6ee0*/  @!P0 SYNCS.PHASECHK.TRANS64 P0, [R6+URZ], R5 ;  /* 0x00000005060085a7 */ /* 0x000ea4000800007f */
[----:B--2---:R-:W-:Y:S05]  /*6ef0*/  @!P0 BRA `(.L_x_189) ;  /* 0xfffffffc00f08947 */ /* 0x004fea000383ffff */
[----:B------:R-:W-:Y:S05]  /*6f00*/  BRA `(.L_x_202) ;  /* 0xfffffff800fc7947 */ /* 0x000fea000383ffff */
.L_x_203:
[----:B------:R-:W-:-:S00]  /*6f10*/  BRA `(.L_x_203) ;  /* 0xfffffffc00fc7947 */ /* 0x000fc0000383ffff */
[----:B------:R-:W-:-:S00]  /*6f20*/  NOP ;  /* 0x0000000000007918 */ /* 0x000fc00000000000 */
        /* <DEDUP_REMOVED lines=13> */
.L_x_204:


//--------------------- .nv.global.init           --------------------------
	.section	.nv.global.init,"aw",@progbits
.nv.global.init:
	.type		$str$22,@object
	.size		$str$22,($str$23 - $str$22)
$str$22:
        /*0000*/ 	.byte	0x6b, 0x5f, 0x74, 0x69, 0x6c, 0x65, 0x5f, 0x63, 0x6f, 0x75, 0x6e, 0x74, 0x20, 0x3e, 0x3d, 0x20
        /*0010*/ 	.byte	0x31, 0x00
	.type		$str$23,@object
	.size		$str$23,(__unnamed_1 - $str$23)
$str$23:
        /*0012*/ 	.byte	0x2f, 0x74, 0x6d, 0x70, 0x2f, 0x63, 0x75, 0x74, 0x6c, 0x61, 0x73, 0x73, 0x5f, 0x73, 0x77, 0x65
        /*0022*/ 	.byte	0x65, 0x70, 0x5f, 0x73, 0x72, 0x63, 0x2f, 0x69, 0x6e, 0x63, 0x6c, 0x75, 0x64, 0x65, 0x2f, 0x63
        /*0032*/ 	.byte	0x75, 0x74, 0x6c, 0x61, 0x73, 0x73, 0x2f, 0x67, 0x65, 0x6d, 0x6d, 0x2f, 0x63, 0x6f, 0x6c, 0x6c
        /*0042*/ 	.byte	0x65, 0x63, 0x74, 0x69, 0x76, 0x65, 0x2f, 0x73, 0x6d, 0x39, 0x30, 0x5f, 0x6d, 0x6d, 0x61, 0x5f
        /*0052*/ 	.byte	0x74, 0x6d, 0x61, 0x5f, 0x67, 0x6d, 0x6d, 0x61, 0x5f, 0x73, 0x73, 0x5f, 0x77, 0x61, 0x72, 0x70
        /*0062*/ 	.byte	0x73, 0x70, 0x65, 0x63, 0x69, 0x61, 0x6c, 0x69, 0x7a, 0x65, 0x64, 0x2e, 0x68, 0x70, 0x70, 0x00
	.type		__unnamed_1,@object
	.size		__unnamed_1,(.L_0 - __unnamed_1)
__unnamed_1:
        /*0072*/ 	.byte	0x76, 0x6f, 0x69, 0x64, 0x20, 0x63, 0x75, 0x74, 0x6c, 0x61, 0x73, 0x73, 0x3a, 0x3a, 0x67, 0x65
        /* <DEDUP_REMOVED lines=172> */
        /*0b42*/ 	.byte	0x69, 0x74, 0x79, 0x5d, 0x00
.L_0:


//--------------------- .nv.shared._ZN7cutlass13device_kernelINS_4gemm6kernel13GemmUniversalIN4cute5tupleIJiiiiEEENS1_10collective13CollectiveMmaINS1_34MainloopSm90TmaGmmaWarpSpecializedILi4ENS5_IJNS4_1CILi2EEENSA_ILi1EEESC_EEENS1_32KernelTmaWarpSpecializedPingpongEEENS5_IJNSA_ILi64EEENSA_ILi128EEENSA_ILi32EEEEEEaNS5_IJlSC_lEEEaSK_NS4_8TiledMMAINS4_8MMA_AtomIJNS4_4SM904GMMA27MMA_64x128x32_S32S8S8_SS_TNEEEENS4_6LayoutINS5_IJSC_SC_SC_EEENS5_IJNSA_ILi0EEEST_ST_EEEEENS5_IJNS4_10UnderscoreESW_SW_EEEEENS4_13SM90_TMA_LOADENS4_14ComposedLayoutINS4_7SwizzleILi1ELi4ELi3EEENS4_18smem_ptr_flag_bitsILi8EEENSR_INS5_IJNSA_ILi8EEESI_EEENS5_IJSI_SC_EEEEEEEvNS4_8identityENS4_23SM90_TMA_LOAD_MULTICASTES19_vS1A_EENS_8epilogue10collective6detail29Sm90TmaWarpSpecializedAdapterINS1E_15DefaultEpilogueIaSK_SK_NS1D_6thread17LinearCombinationIaLi1EiiLNS1I_9ScaleType4KindE0ELNS_15FloatRoundStyleE2EaEENS1_15EpilogueDefaultEEEEEvvEEEEvNT_6ParamsE --------------------------
	.section	.nv.shared._ZN7cutlass13device_kernelINS_4gemm6kernel13GemmUniversalIN4cute5tupleIJiiiiEEENS1_10collective13CollectiveMmaINS1_34MainloopSm90TmaGmmaWarpSpecializedILi4ENS5_IJNS4_1CILi2EEENSA_ILi1EEESC_EEENS1_32KernelTmaWarpSpecializedPingpongEEENS5_IJNSA_ILi64EEENSA_ILi128EEENSA_ILi32EEEEEEaNS5_IJlSC_lEEEaSK_NS4_8TiledMMAINS4_8MMA_AtomIJNS4_4SM904GMMA27MMA_64x128x32_S32S8S8_SS_TNEEEENS4_6LayoutINS5_IJSC_SC_SC_EEENS5_IJNSA_ILi0EEEST_ST_EEEEENS5_IJNS4_10UnderscoreESW_SW_EEEEENS4_13SM90_TMA_LOADENS4_14ComposedLayoutINS4_7SwizzleILi1ELi4ELi3EEENS4_18smem_ptr_flag_bitsILi8EEENSR_INS5_IJNSA_ILi8EEESI_EEENS5_IJSI_SC_EEEEEEEvNS4_8identityENS4_23SM90_TMA_LOAD_MULTICASTES19_vS1A_EENS_8epilogue10collective6detail29Sm90TmaWarpSpecializedAdapterINS1E_15DefaultEpilogueIaSK_SK_NS1D_6thread17LinearCombinationIaLi1EiiLNS1I_9ScaleType4KindE0ELNS_15FloatRoundStyleE2EaEENS1_15EpilogueDefaultEEEEEvvEEEEvNT_6ParamsE,"aw",@nobits
	.sectionflags	@""
	.align	16
	.zero		1024


//--------------------- .nv.shared.reserved.0     --------------------------
	.section	.nv.shared.reserved.0,"aw",@nobits
	.weak		__nv_reservedSMEM_offset_0_alias
	.size		__nv_reservedSMEM_offset_0_alias, 0, 0
	.other		__nv_reservedSMEM_offset_0_alias,@"STO_CUDA_RESERVED_SHARED STV_DEFAULT"
__nv_reservedSMEM_offset_0_alias:
	.zero		0


//--------------------- .nv.global                --------------------------
	.section	.nv.global,"aw",@nobits
.nv.global:
	.type		_ZN39_INTERNAL_69d4073d_4_k_cu_e3e9ffcf_56194cute1_E,@object
	.size		_ZN39_INTERNAL_69d4073d_4_k_cu_e3e9ffcf_56194cute1_E,(_ZN39_INTERNAL_69d4073d_4_k_cu_e3e9ffcf_56194cuda3std3__45__cpo6cbeginE - _ZN39_INTERNAL_69d4073d_4_k_cu_e3e9ffcf_56194cute1_E)
_ZN39_INTERNAL_69d4073d_4_k_cu_e3e9ffcf_56194cute1_E:
	.zero		1
	.type		_ZN39_INTERNAL_69d4073d_4_k_cu_e3e9ffcf_56194cuda3std3__45__cpo6cbeginE,@object
	.size		_ZN39_INTERNAL_69d4073d_4_k_cu_e3e9ffcf_56194cuda3std3__45__cpo6cbeginE,(_ZN39_INTERNAL_69d4073d_4_k_cu_e3e9ffcf_56194cuda3std3__48in_placeE - _ZN39_INTERNAL_69d4073d_4_k_cu_e3e9ffcf_56194cuda3std3__45__cpo6cbeginE)
_ZN39_INTERNAL_69d4073d_4_k_cu_e3e9ffcf_56194cuda3std3__45__cpo6cbeginE:
	.zero		1
	.type		_ZN39_INTERNAL_69d4073d_4_k_cu_e3e9ffcf_56194cuda3std3__48in_placeE,@object
	.size		_ZN39_INTERNAL_69d4073d_4_k_cu_e3e9ffcf_56194cuda3std3__48in_placeE,(_ZN39_INTERNAL_69d4073d_4_k_cu_e3e9ffcf_56194cuda3std6ranges3__45__cpo9iter_moveE - _ZN39_INTERNAL_69d4073d_4_k_cu_e3e9ffcf_56194cuda3std3__48in_placeE)
_ZN39_INTERNAL_69d4073d_4_k_cu_e3e9ffcf_56194cuda3std3__48in_placeE:
	.zero		1
	.type		_ZN39_INTERNAL_69d4073d_4_k_cu_e3e9ffcf_56194cuda3std6ranges3__45__cpo9iter_moveE,@object
	.size		_ZN39_INTERNAL_69d4073d_4_k_cu_e3e9ffcf_56194cuda3std6ranges3__45__cpo9iter_moveE,(_ZN39_INTERNAL_69d4073d_4_k_cu_e3e9ffcf_56194cuda3std3__45__cpo5beginE - _ZN39_INTERNAL_69d4073d_4_k_cu_e3e9ffcf_56194cuda3std6ranges3__45__cpo9iter_moveE)
_ZN39_INTERNAL_69d4073d_4_k_cu_e3e9ffcf_56194cuda3std6ranges3__45__cpo9iter_moveE:
	.zero		1
	.type		_ZN39_INTERNAL_69d4073d_4_k_cu_e3e9ffcf_56194cuda3std3__45__cpo5beginE,@object
	.size		_ZN39_INTERNAL_69d4073d_4_k_cu_e3e9ffcf_56194cuda3std3__45__cpo5beginE,(_ZN39_INTERNAL_69d4073d_4_k_cu_e3e9ffcf_56194cuda3std3__441_GLOBAL__N__69d4073d_4_k_cu_e3e9ffcf_56196ignoreE - _ZN39_INTERNAL_69d4073d_4_k_cu_e3e9ffcf_56194cuda3std3__45__cpo5beginE)
_ZN39_INTERNAL_69d4073d_4_k_cu_e3e9ffcf_56194cuda3std3__45__cpo5beginE:
	.zero		1
	.type		_ZN39_INTERNAL_69d4073d_4_k_cu_e3e9ffcf_56194cuda3std3__441_GLOBAL__N__69d4073d_4_k_cu_e3e9ffcf_56196ignoreE,@object
	.size		_ZN39_INTERNAL_69d4073d_4_k_cu_e3e9ffcf_56194cuda3std3__441_GLOBAL__N__69d4073d_4_k_cu_e3e9ffcf_56196ignoreE,(_ZN39_INTERNAL_69d4073d_4_k_cu_e3e9ffcf_56194cute7productE - _ZN39_INTERNAL_69d4073d_4_k_cu_e3e9ffcf_56194cuda3std3__441_GLOBAL__N__69d4073d_4_k_cu_e3e9ffcf_56196ignoreE)
_ZN39_INTERNAL_69d4073d_4_k_cu_e3e9ffcf_56194cuda3std3__441_GLOBAL__N__69d4073d_4_k_cu_e3e9ffcf_56196ignoreE:
	.zero		1
	.type		_ZN39_INTERNAL_69d4073d_4_k_cu_e3e9ffcf_56194cute7productE,@object
	.size		_ZN39_INTERNAL_69d4073d_4_k_cu_e3e9ffcf_56194cute7productE,(_ZN39_INTERNAL_69d4073d_4_k_cu_e3e9ffcf_56194cuda3std3__45__cpo3endE - _ZN39_INTERNAL_69d4073d_4_k_cu_e3e9ffcf_56194cute7productE)
_ZN39_INTERNAL_69d4073d_4_k_cu_e3e9ffcf_56194cute7productE:
	.zero		1
	.type		_ZN39_INTERNAL_69d4073d_4_k_cu_e3e9ffcf_56194cuda3std3__45__cpo3endE,@object
	.size		_ZN39_INTERNAL_69d4073d_4_k_cu_e3e9ffcf_56194cuda3std3__45__cpo3endE,(_ZN39_INTERNAL_69d4073d_4_k_cu_e3e9ffcf_56194cuda3std3__419piecewise_constructE - _ZN39_INTERNAL_69d4073d_4_k_cu_e3e9ffcf_56194cuda3std3__45__cpo3endE)
_ZN39_INTERNAL_69d4073d_4_k_cu_e3e9ffcf_56194cuda3std3__45__cpo3endE:
	.zero		1
	.type		_ZN39_INTERNAL_69d4073d_4_k_cu_e3e9ffcf_56194cuda3std3__419piecewise_constructE,@object
	.size		_ZN39_INTERNAL_69d4073d_4_k_cu_e3e9ffcf_56194cuda3std3__419piecewise_constructE,(_ZN39_INTERNAL_69d4073d_4_k_cu_e3e9ffcf_56194cuda3std3__45__cpo4cendE - _ZN39_INTERNAL_69d4073d_4_k_cu_e3e9ffcf_56194cuda3std3__419piecewise_constructE)
_ZN39_INTERNAL_69d4073d_4_k_cu_e3e9ffcf_56194cuda3std3__419piecewise_constructE:
	.zero		1
	.type		_ZN39_INTERNAL_69d4073d_4_k_cu_e3e9ffcf_56194cuda3std3__45__cpo4cendE,@object
	.size		_ZN39_INTERNAL_69d4073d_4_k_cu_e3e9ffcf_56194cuda3std3__45__cpo4cendE,(_ZN39_INTERNAL_69d4073d_4_k_cu_e3e9ffcf_56194cuda3std6ranges3__45__cpo4swapE - _ZN39_INTERNAL_69d4073d_4_k_cu_e3e9ffcf_56194cuda3std3__45__cpo4cendE)
_ZN39_INTERNAL_69d4073d_4_k_cu_e3e9ffcf_56194cuda3std3__45__cpo4cendE:
	.zero		1
	.type		_ZN39_INTERNAL_69d4073d_4_k_cu_e3e9ffcf_56194cuda3std6ranges3__45__cpo4swapE,@object
	.size		_ZN39_INTERNAL_69d4073d_4_k_cu_e3e9ffcf_56194cuda3std6ranges3__45__cpo4swapE,(.L_8 - _ZN39_INTERNAL_69d4073d_4_k_cu_e3e9ffcf_56194cuda3std6ranges3__45__cpo4swapE)
_ZN39_INTERNAL_69d4073d_4_k_cu_e3e9ffcf_56194cuda3std6ranges3__45__cpo4swapE:
	.zero		1
.L_8:


//--------------------- .nv.constant0._ZN7cutlass13device_kernelINS_4gemm6kernel13GemmUniversalIN4cute5tupleIJiiiiEEENS1_10collective13CollectiveMmaINS1_34MainloopSm90TmaGmmaWarpSpecializedILi4ENS5_IJNS4_1CILi2EEENSA_ILi1EEESC_EEENS1_32KernelTmaWarpSpecializedPingpongEEENS5_IJNSA_ILi64EEENSA_ILi128EEENSA_ILi32EEEEEEaNS5_IJlSC_lEEEaSK_NS4_8TiledMMAINS4_8MMA_AtomIJNS4_4SM904GMMA27MMA_64x128x32_S32S8S8_SS_TNEEEENS4_6LayoutINS5_IJSC_SC_SC_EEENS5_IJNSA_ILi0EEEST_ST_EEEEENS5_IJNS4_10UnderscoreESW_SW_EEEEENS4_13SM90_TMA_LOADENS4_14ComposedLayoutINS4_7SwizzleILi1ELi4ELi3EEENS4_18smem_ptr_flag_bitsILi8EEENSR_INS5_IJNSA_ILi8EEESI_EEENS5_IJSI_SC_EEEEEEEvNS4_8identityENS4_23SM90_TMA_LOAD_MULTICASTES19_vS1A_EENS_8epilogue10collective6detail29Sm90TmaWarpSpecializedAdapterINS1E_15DefaultEpilogueIaSK_SK_NS1D_6thread17LinearCombinationIaLi1EiiLNS1I_9ScaleType4KindE0ELNS_15FloatRoundStyleE2EaEENS1_15EpilogueDefaultEEEEEvvEEEEvNT_6ParamsE --------------------------
	.section	.nv.constant0._ZN7cutlass13device_kernelINS_4gemm6kernel13GemmUniversalIN4cute5tupleIJiiiiEEENS1_10collective13CollectiveMmaINS1_34MainloopSm90TmaGmmaWarpSpecializedILi4ENS5_IJNS4_1CILi2EEENSA_ILi1EEESC_EEENS1_32KernelTmaWarpSpecializedPingpongEEENS5_IJNSA_ILi64EEENSA_ILi128EEENSA_ILi32EEEEEEaNS5_IJlSC_lEEEaSK_NS4_8TiledMMAINS4_8MMA_AtomIJNS4_4SM904GMMA27MMA_64x128x32_S32S8S8_SS_TNEEEENS4_6LayoutINS5_IJSC_SC_SC_EEENS5_IJNSA_ILi0EEEST_ST_EEEEENS5_IJNS4_10UnderscoreESW_SW_EEEEENS4_13SM90_TMA_LOADENS4_14ComposedLayoutINS4_7SwizzleILi1ELi4ELi3EEENS4_18smem_ptr_flag_bitsILi8EEENSR_INS5_IJNSA_ILi8EEESI_EEENS5_IJSI_SC_EEEEEEEvNS4_8identityENS4_23SM90_TMA_LOAD_MULTICASTES19_vS1A_EENS_8epilogue10collective6detail29Sm90TmaWarpSpecializedAdapterINS1E_15DefaultEpilogueIaSK_SK_NS1D_6thread17LinearCombinationIaLi1EiiLNS1I_9ScaleType4KindE0ELNS_15FloatRoundStyleE2EaEENS1_15EpilogueDefaultEEEEEvvEEEEvNT_6ParamsE,"a",@progbits
	.sectionflags	@""
	.align	4
.nv.constant0._ZN7cutlass13device_kernelINS_4gemm6kernel13GemmUniversalIN4cute5tupleIJiiiiEEENS1_10collective13CollectiveMmaINS1_34MainloopSm90TmaGmmaWarpSpecializedILi4ENS5_IJNS4_1CILi2EEENSA_ILi1EEESC_EEENS1_32KernelTmaWarpSpecializedPingpongEEENS5_IJNSA_ILi64EEENSA_ILi128EEENSA_ILi32EEEEEEaNS5_IJlSC_lEEEaSK_NS4_8TiledMMAINS4_8MMA_AtomIJNS4_4SM904GMMA27MMA_64x128x32_S32S8S8_SS_TNEEEENS4_6LayoutINS5_IJSC_SC_SC_EEENS5_IJNSA_ILi0EEEST_ST_EEEEENS5_IJNS4_10UnderscoreESW_SW_EEEEENS4_13SM90_TMA_LOADENS4_14ComposedLayoutINS4_7SwizzleILi1ELi4ELi3EEENS4_18smem_ptr_flag_bitsILi8EEENSR_INS5_IJNSA_ILi8EEESI_EEENS5_IJSI_SC_EEEEEEEvNS4_8identityENS4_23SM90_TMA_LOAD_MULTICASTES19_vS1A_EENS_8epilogue10collective6detail29Sm90TmaWarpSpecializedAdapterINS1E_15DefaultEpilogueIaSK_SK_NS1D_6thread17LinearCombinationIaLi1EiiLNS1I_9ScaleType4KindE0ELNS_15FloatRoundStyleE2EaEENS1_15EpilogueDefaultEEEEEvvEEEEvNT_6ParamsE:
	.zero		1664


//--------------------- SYMBOLS --------------------------

	.type		.nv.reservedSmem.offset0,@object
	.size		.nv.reservedSmem.offset0,0x4
	.type		__assertfail,@function
